//
// Generated by NVIDIA NVVM Compiler
//
// Compiler Build ID: CL-36424714
// Cuda compilation tools, release 13.0, V13.0.88
// Based on NVVM 20.0.0
//

.version 9.0
.target sm_100
.address_size 64

	// .globl	_Z20CudaDotProductKernelIddEviPKT_S2_PT0_
.const .align 8 .f64 min_guard = 0d0010000000000000;
// _ZZ20CudaDotProductKernelIddEviPKT_S2_PT0_E8normsq_a has been demoted
// _ZZ20CudaDotProductKernelIddEviPKT_S2_PT0_E8normsq_b has been demoted
// _ZZ20CudaDotProductKernelIddEviPKT_S2_PT0_E3dot has been demoted
// _ZZ22CudaSingleAdasumKernelIddEviPT_PKS0_PT0_E7a_coeff has been demoted
// _ZZ22CudaSingleAdasumKernelIddEviPT_PKS0_PT0_E7b_coeff has been demoted
// _ZZ20CudaDotProductKernelIfdEviPKT_S2_PT0_E8normsq_a has been demoted
// _ZZ20CudaDotProductKernelIfdEviPKT_S2_PT0_E8normsq_b has been demoted
// _ZZ20CudaDotProductKernelIfdEviPKT_S2_PT0_E3dot has been demoted
// _ZZ22CudaSingleAdasumKernelIfdEviPT_PKS0_PT0_E7a_coeff has been demoted
// _ZZ22CudaSingleAdasumKernelIfdEviPT_PKS0_PT0_E7b_coeff has been demoted
// _ZZ20CudaDotProductKernelI6__halfdEviPKT_S3_PT0_E8normsq_a has been demoted
// _ZZ20CudaDotProductKernelI6__halfdEviPKT_S3_PT0_E8normsq_b has been demoted
// _ZZ20CudaDotProductKernelI6__halfdEviPKT_S3_PT0_E3dot has been demoted
// _ZZ22CudaSingleAdasumKernelI6__halfdEviPT_PKS1_PT0_E7a_coeff has been demoted
// _ZZ22CudaSingleAdasumKernelI6__halfdEviPT_PKS1_PT0_E7b_coeff has been demoted

.visible .entry _Z20CudaDotProductKernelIddEviPKT_S2_PT0_(
	.param .u32 _Z20CudaDotProductKernelIddEviPKT_S2_PT0__param_0,
	.param .u64 .ptr .align 1 _Z20CudaDotProductKernelIddEviPKT_S2_PT0__param_1,
	.param .u64 .ptr .align 1 _Z20CudaDotProductKernelIddEviPKT_S2_PT0__param_2,
	.param .u64 .ptr .align 1 _Z20CudaDotProductKernelIddEviPKT_S2_PT0__param_3
)
{
	.reg .pred 	%p<12>;
	.reg .b32 	%r<33>;
	.reg .b64 	%rd<10>;
	.reg .b64 	%fd<112>;
	// demoted variable
	.shared .align 8 .b8 _ZZ20CudaDotProductKernelIddEviPKT_S2_PT0_E8normsq_a[1024];
	// demoted variable
	.shared .align 8 .b8 _ZZ20CudaDotProductKernelIddEviPKT_S2_PT0_E8normsq_b[1024];
	// demoted variable
	.shared .align 8 .b8 _ZZ20CudaDotProductKernelIddEviPKT_S2_PT0_E3dot[1024];
	ld.param.u32 	%r10, [_Z20CudaDotProductKernelIddEviPKT_S2_PT0__param_0];
	ld.param.u64 	%rd1, [_Z20CudaDotProductKernelIddEviPKT_S2_PT0__param_1];
	ld.param.u64 	%rd2, [_Z20CudaDotProductKernelIddEviPKT_S2_PT0__param_2];
	ld.param.u64 	%rd3, [_Z20CudaDotProductKernelIddEviPKT_S2_PT0__param_3];
	mov.u32 	%r1, %tid.x;
	mov.u32 	%r11, %ctaid.x;
	mov.u32 	%r12, %ntid.x;
	mul.lo.s32 	%r2, %r11, %r12;
	add.s32 	%r3, %r2, %r1;
	setp.ge.s32 	%p1, %r3, %r10;
	@%p1 bra 	$L__BB0_2;
	cvta.to.global.u64 	%rd4, %rd1;
	cvta.to.global.u64 	%rd5, %rd2;
	mul.wide.s32 	%rd6, %r3, 8;
	add.s64 	%rd7, %rd4, %rd6;
	ld.global.f64 	%fd52, [%rd7];
	mul.f64 	%fd53, %fd52, %fd52;
	shl.b32 	%r13, %r1, 3;
	mov.u32 	%r14, _ZZ20CudaDotProductKernelIddEviPKT_S2_PT0_E8normsq_a;
	add.s32 	%r15, %r14, %r13;
	st.shared.f64 	[%r15], %fd53;
	add.s64 	%rd8, %rd5, %rd6;
	ld.global.f64 	%fd54, [%rd8];
	mul.f64 	%fd55, %fd54, %fd54;
	mov.u32 	%r16, _ZZ20CudaDotProductKernelIddEviPKT_S2_PT0_E8normsq_b;
	add.s32 	%r17, %r16, %r13;
	st.shared.f64 	[%r17], %fd55;
	mul.f64 	%fd56, %fd54, %fd52;
	mov.u32 	%r18, _ZZ20CudaDotProductKernelIddEviPKT_S2_PT0_E3dot;
	add.s32 	%r19, %r18, %r13;
	st.shared.f64 	[%r19], %fd56;
$L__BB0_2:
	bar.sync 	0;
	setp.ne.s32 	%p2, %r1, 0;
	@%p2 bra 	$L__BB0_22;
	mov.f64 	%fd90, 0d0000000000000000;
	mov.b32 	%r32, 0;
	mov.u32 	%r22, _ZZ20CudaDotProductKernelIddEviPKT_S2_PT0_E8normsq_a;
	mov.u32 	%r23, _ZZ20CudaDotProductKernelIddEviPKT_S2_PT0_E8normsq_b;
	mov.u32 	%r24, _ZZ20CudaDotProductKernelIddEviPKT_S2_PT0_E3dot;
	mov.f64 	%fd89, %fd90;
	mov.f64 	%fd88, %fd90;
$L__BB0_4:
	add.s32 	%r5, %r32, %r2;
	setp.ge.u32 	%p3, %r5, %r10;
	shl.b32 	%r21, %r32, 3;
	add.s32 	%r6, %r22, %r21;
	add.s32 	%r7, %r23, %r21;
	add.s32 	%r8, %r24, %r21;
	@%p3 bra 	$L__BB0_6;
	ld.shared.f64 	%fd58, [%r6];
	add.f64 	%fd88, %fd88, %fd58;
	ld.shared.f64 	%fd59, [%r7];
	add.f64 	%fd89, %fd89, %fd59;
	ld.shared.f64 	%fd60, [%r8];
	add.f64 	%fd90, %fd90, %fd60;
$L__BB0_6:
	add.s32 	%r25, %r5, 1;
	setp.ge.u32 	%p4, %r25, %r10;
	@%p4 bra 	$L__BB0_8;
	ld.shared.f64 	%fd61, [%r6+8];
	add.f64 	%fd88, %fd88, %fd61;
	ld.shared.f64 	%fd62, [%r7+8];
	add.f64 	%fd89, %fd89, %fd62;
	ld.shared.f64 	%fd63, [%r8+8];
	add.f64 	%fd90, %fd90, %fd63;
$L__BB0_8:
	add.s32 	%r26, %r5, 2;
	setp.ge.u32 	%p5, %r26, %r10;
	@%p5 bra 	$L__BB0_10;
	ld.shared.f64 	%fd64, [%r6+16];
	add.f64 	%fd88, %fd88, %fd64;
	ld.shared.f64 	%fd65, [%r7+16];
	add.f64 	%fd89, %fd89, %fd65;
	ld.shared.f64 	%fd66, [%r8+16];
	add.f64 	%fd90, %fd90, %fd66;
$L__BB0_10:
	add.s32 	%r27, %r5, 3;
	setp.ge.u32 	%p6, %r27, %r10;
	@%p6 bra 	$L__BB0_12;
	ld.shared.f64 	%fd67, [%r6+24];
	add.f64 	%fd88, %fd88, %fd67;
	ld.shared.f64 	%fd68, [%r7+24];
	add.f64 	%fd89, %fd89, %fd68;
	ld.shared.f64 	%fd69, [%r8+24];
	add.f64 	%fd90, %fd90, %fd69;
$L__BB0_12:
	add.s32 	%r28, %r5, 4;
	setp.ge.u32 	%p7, %r28, %r10;
	@%p7 bra 	$L__BB0_14;
	ld.shared.f64 	%fd70, [%r6+32];
	add.f64 	%fd88, %fd88, %fd70;
	ld.shared.f64 	%fd71, [%r7+32];
	add.f64 	%fd89, %fd89, %fd71;
	ld.shared.f64 	%fd72, [%r8+32];
	add.f64 	%fd90, %fd90, %fd72;
$L__BB0_14:
	add.s32 	%r29, %r5, 5;
	setp.ge.u32 	%p8, %r29, %r10;
	@%p8 bra 	$L__BB0_16;
	ld.shared.f64 	%fd73, [%r6+40];
	add.f64 	%fd88, %fd88, %fd73;
	ld.shared.f64 	%fd74, [%r7+40];
	add.f64 	%fd89, %fd89, %fd74;
	ld.shared.f64 	%fd75, [%r8+40];
	add.f64 	%fd90, %fd90, %fd75;
$L__BB0_16:
	add.s32 	%r30, %r5, 6;
	setp.ge.u32 	%p9, %r30, %r10;
	@%p9 bra 	$L__BB0_18;
	ld.shared.f64 	%fd76, [%r6+48];
	add.f64 	%fd88, %fd88, %fd76;
	ld.shared.f64 	%fd77, [%r7+48];
	add.f64 	%fd89, %fd89, %fd77;
	ld.shared.f64 	%fd78, [%r8+48];
	add.f64 	%fd90, %fd90, %fd78;
$L__BB0_18:
	add.s32 	%r31, %r5, 7;
	setp.ge.u32 	%p10, %r31, %r10;
	@%p10 bra 	$L__BB0_20;
	ld.shared.f64 	%fd79, [%r6+56];
	add.f64 	%fd88, %fd88, %fd79;
	ld.shared.f64 	%fd80, [%r7+56];
	add.f64 	%fd89, %fd89, %fd80;
	ld.shared.f64 	%fd81, [%r8+56];
	add.f64 	%fd90, %fd90, %fd81;
$L__BB0_20:
	add.s32 	%r32, %r32, 8;
	setp.ne.s32 	%p11, %r32, 128;
	@%p11 bra 	$L__BB0_4;
	cvta.to.global.u64 	%rd9, %rd3;
	atom.global.add.f64 	%fd82, [%rd9], %fd88;
	atom.global.add.f64 	%fd83, [%rd9+8], %fd89;
	atom.global.add.f64 	%fd84, [%rd9+16], %fd90;
$L__BB0_22:
	ret;

}
	// .globl	_Z22CudaSingleAdasumKernelIddEviPT_PKS0_PT0_
.visible .entry _Z22CudaSingleAdasumKernelIddEviPT_PKS0_PT0_(
	.param .u32 _Z22CudaSingleAdasumKernelIddEviPT_PKS0_PT0__param_0,
	.param .u64 .ptr .align 1 _Z22CudaSingleAdasumKernelIddEviPT_PKS0_PT0__param_1,
	.param .u64 .ptr .align 1 _Z22CudaSingleAdasumKernelIddEviPT_PKS0_PT0__param_2,
	.param .u64 .ptr .align 1 _Z22CudaSingleAdasumKernelIddEviPT_PKS0_PT0__param_3
)
{
	.reg .pred 	%p<5>;
	.reg .b32 	%r<6>;
	.reg .b64 	%rd<11>;
	.reg .b64 	%fd<19>;
	// demoted variable
	.shared .align 8 .f64 _ZZ22CudaSingleAdasumKernelIddEviPT_PKS0_PT0_E7a_coeff;
	// demoted variable
	.shared .align 8 .f64 _ZZ22CudaSingleAdasumKernelIddEviPT_PKS0_PT0_E7b_coeff;
	ld.param.u32 	%r2, [_Z22CudaSingleAdasumKernelIddEviPT_PKS0_PT0__param_0];
	ld.param.u64 	%rd2, [_Z22CudaSingleAdasumKernelIddEviPT_PKS0_PT0__param_1];
	ld.param.u64 	%rd3, [_Z22CudaSingleAdasumKernelIddEviPT_PKS0_PT0__param_2];
	ld.param.u64 	%rd4, [_Z22CudaSingleAdasumKernelIddEviPT_PKS0_PT0__param_3];
	cvta.to.global.u64 	%rd1, %rd4;
	mov.u32 	%r3, %tid.x;
	mov.u32 	%r4, %ctaid.x;
	mov.u32 	%r5, %ntid.x;
	mad.lo.s32 	%r1, %r4, %r5, %r3;
	setp.ne.s32 	%p1, %r3, 0;
	@%p1 bra 	$L__BB1_6;
	ld.global.f64 	%fd1, [%rd1];
	ld.const.f64 	%fd2, [min_guard];
	setp.ltu.f64 	%p2, %fd1, %fd2;
	mov.f64 	%fd18, 0d3FF0000000000000;
	@%p2 bra 	$L__BB1_3;
	ld.global.f64 	%fd7, [%rd1+16];
	div.rn.f64 	%fd8, %fd7, %fd1;
	fma.rn.f64 	%fd18, %fd8, 0dBFE0000000000000, 0d3FF0000000000000;
$L__BB1_3:
	st.shared.f64 	[_ZZ22CudaSingleAdasumKernelIddEviPT_PKS0_PT0_E7a_coeff], %fd18;
	ld.global.f64 	%fd5, [%rd1+8];
	setp.ltu.f64 	%p3, %fd5, %fd2;
	@%p3 bra 	$L__BB1_5;
	ld.global.f64 	%fd9, [%rd1+16];
	div.rn.f64 	%fd10, %fd9, %fd5;
	fma.rn.f64 	%fd11, %fd10, 0dBFE0000000000000, 0d3FF0000000000000;
	st.shared.f64 	[_ZZ22CudaSingleAdasumKernelIddEviPT_PKS0_PT0_E7b_coeff], %fd11;
	bra.uni 	$L__BB1_6;
$L__BB1_5:
	mov.b64 	%rd5, 4607182418800017408;
	st.shared.u64 	[_ZZ22CudaSingleAdasumKernelIddEviPT_PKS0_PT0_E7b_coeff], %rd5;
$L__BB1_6:
	bar.sync 	0;
	setp.le.s32 	%p4, %r2, %r1;
	@%p4 bra 	$L__BB1_8;
	cvta.to.global.u64 	%rd6, %rd2;
	mul.wide.s32 	%rd7, %r1, 8;
	add.s64 	%rd8, %rd6, %rd7;
	ld.global.f64 	%fd12, [%rd8];
	ld.shared.f64 	%fd13, [_ZZ22CudaSingleAdasumKernelIddEviPT_PKS0_PT0_E7a_coeff];
	cvta.to.global.u64 	%rd9, %rd3;
	add.s64 	%rd10, %rd9, %rd7;
	ld.global.f64 	%fd14, [%rd10];
	ld.shared.f64 	%fd15, [_ZZ22CudaSingleAdasumKernelIddEviPT_PKS0_PT0_E7b_coeff];
	mul.f64 	%fd16, %fd14, %fd15;
	fma.rn.f64 	%fd17, %fd12, %fd13, %fd16;
	st.global.f64 	[%rd8], %fd17;
$L__BB1_8:
	ret;

}
	// .globl	_Z20CudaDotProductKernelIfdEviPKT_S2_PT0_
.visible .entry _Z20CudaDotProductKernelIfdEviPKT_S2_PT0_(
	.param .u32 _Z20CudaDotProductKernelIfdEviPKT_S2_PT0__param_0,
	.param .u64 .ptr .align 1 _Z20CudaDotProductKernelIfdEviPKT_S2_PT0__param_1,
	.param .u64 .ptr .align 1 _Z20CudaDotProductKernelIfdEviPKT_S2_PT0__param_2,
	.param .u64 .ptr .align 1 _Z20CudaDotProductKernelIfdEviPKT_S2_PT0__param_3
)
{
	.reg .pred 	%p<12>;
	.reg .b32 	%r<33>;
	.reg .b32 	%f<3>;
	.reg .b64 	%rd<10>;
	.reg .b64 	%fd<112>;
	// demoted variable
	.shared .align 8 .b8 _ZZ20CudaDotProductKernelIfdEviPKT_S2_PT0_E8normsq_a[1024];
	// demoted variable
	.shared .align 8 .b8 _ZZ20CudaDotProductKernelIfdEviPKT_S2_PT0_E8normsq_b[1024];
	// demoted variable
	.shared .align 8 .b8 _ZZ20CudaDotProductKernelIfdEviPKT_S2_PT0_E3dot[1024];
	ld.param.u32 	%r10, [_Z20CudaDotProductKernelIfdEviPKT_S2_PT0__param_0];
	ld.param.u64 	%rd1, [_Z20CudaDotProductKernelIfdEviPKT_S2_PT0__param_1];
	ld.param.u64 	%rd2, [_Z20CudaDotProductKernelIfdEviPKT_S2_PT0__param_2];
	ld.param.u64 	%rd3, [_Z20CudaDotProductKernelIfdEviPKT_S2_PT0__param_3];
	mov.u32 	%r1, %tid.x;
	mov.u32 	%r11, %ctaid.x;
	mov.u32 	%r12, %ntid.x;
	mul.lo.s32 	%r2, %r11, %r12;
	add.s32 	%r3, %r2, %r1;
	setp.ge.s32 	%p1, %r3, %r10;
	@%p1 bra 	$L__BB2_2;
	cvta.to.global.u64 	%rd4, %rd1;
	cvta.to.global.u64 	%rd5, %rd2;
	mul.wide.s32 	%rd6, %r3, 4;
	add.s64 	%rd7, %rd4, %rd6;
	ld.global.f32 	%f1, [%rd7];
	cvt.f64.f32 	%fd52, %f1;
	mul.f64 	%fd53, %fd52, %fd52;
	shl.b32 	%r13, %r1, 3;
	mov.u32 	%r14, _ZZ20CudaDotProductKernelIfdEviPKT_S2_PT0_E8normsq_a;
	add.s32 	%r15, %r14, %r13;
	st.shared.f64 	[%r15], %fd53;
	add.s64 	%rd8, %rd5, %rd6;
	ld.global.f32 	%f2, [%rd8];
	cvt.f64.f32 	%fd54, %f2;
	mul.f64 	%fd55, %fd54, %fd54;
	mov.u32 	%r16, _ZZ20CudaDotProductKernelIfdEviPKT_S2_PT0_E8normsq_b;
	add.s32 	%r17, %r16, %r13;
	st.shared.f64 	[%r17], %fd55;
	mul.f64 	%fd56, %fd52, %fd54;
	mov.u32 	%r18, _ZZ20CudaDotProductKernelIfdEviPKT_S2_PT0_E3dot;
	add.s32 	%r19, %r18, %r13;
	st.shared.f64 	[%r19], %fd56;
$L__BB2_2:
	bar.sync 	0;
	setp.ne.s32 	%p2, %r1, 0;
	@%p2 bra 	$L__BB2_22;
	mov.f64 	%fd90, 0d0000000000000000;
	mov.b32 	%r32, 0;
	mov.u32 	%r22, _ZZ20CudaDotProductKernelIfdEviPKT_S2_PT0_E8normsq_a;
	mov.u32 	%r23, _ZZ20CudaDotProductKernelIfdEviPKT_S2_PT0_E8normsq_b;
	mov.u32 	%r24, _ZZ20CudaDotProductKernelIfdEviPKT_S2_PT0_E3dot;
	mov.f64 	%fd89, %fd90;
	mov.f64 	%fd88, %fd90;
$L__BB2_4:
	add.s32 	%r5, %r32, %r2;
	setp.ge.u32 	%p3, %r5, %r10;
	shl.b32 	%r21, %r32, 3;
	add.s32 	%r6, %r22, %r21;
	add.s32 	%r7, %r23, %r21;
	add.s32 	%r8, %r24, %r21;
	@%p3 bra 	$L__BB2_6;
	ld.shared.f64 	%fd58, [%r6];
	add.f64 	%fd88, %fd88, %fd58;
	ld.shared.f64 	%fd59, [%r7];
	add.f64 	%fd89, %fd89, %fd59;
	ld.shared.f64 	%fd60, [%r8];
	add.f64 	%fd90, %fd90, %fd60;
$L__BB2_6:
	add.s32 	%r25, %r5, 1;
	setp.ge.u32 	%p4, %r25, %r10;
	@%p4 bra 	$L__BB2_8;
	ld.shared.f64 	%fd61, [%r6+8];
	add.f64 	%fd88, %fd88, %fd61;
	ld.shared.f64 	%fd62, [%r7+8];
	add.f64 	%fd89, %fd89, %fd62;
	ld.shared.f64 	%fd63, [%r8+8];
	add.f64 	%fd90, %fd90, %fd63;
$L__BB2_8:
	add.s32 	%r26, %r5, 2;
	setp.ge.u32 	%p5, %r26, %r10;
	@%p5 bra 	$L__BB2_10;
	ld.shared.f64 	%fd64, [%r6+16];
	add.f64 	%fd88, %fd88, %fd64;
	ld.shared.f64 	%fd65, [%r7+16];
	add.f64 	%fd89, %fd89, %fd65;
	ld.shared.f64 	%fd66, [%r8+16];
	add.f64 	%fd90, %fd90, %fd66;
$L__BB2_10:
	add.s32 	%r27, %r5, 3;
	setp.ge.u32 	%p6, %r27, %r10;
	@%p6 bra 	$L__BB2_12;
	ld.shared.f64 	%fd67, [%r6+24];
	add.f64 	%fd88, %fd88, %fd67;
	ld.shared.f64 	%fd68, [%r7+24];
	add.f64 	%fd89, %fd89, %fd68;
	ld.shared.f64 	%fd69, [%r8+24];
	add.f64 	%fd90, %fd90, %fd69;
$L__BB2_12:
	add.s32 	%r28, %r5, 4;
	setp.ge.u32 	%p7, %r28, %r10;
	@%p7 bra 	$L__BB2_14;
	ld.shared.f64 	%fd70, [%r6+32];
	add.f64 	%fd88, %fd88, %fd70;
	ld.shared.f64 	%fd71, [%r7+32];
	add.f64 	%fd89, %fd89, %fd71;
	ld.shared.f64 	%fd72, [%r8+32];
	add.f64 	%fd90, %fd90, %fd72;
$L__BB2_14:
	add.s32 	%r29, %r5, 5;
	setp.ge.u32 	%p8, %r29, %r10;
	@%p8 bra 	$L__BB2_16;
	ld.shared.f64 	%fd73, [%r6+40];
	add.f64 	%fd88, %fd88, %fd73;
	ld.shared.f64 	%fd74, [%r7+40];
	add.f64 	%fd89, %fd89, %fd74;
	ld.shared.f64 	%fd75, [%r8+40];
	add.f64 	%fd90, %fd90, %fd75;
$L__BB2_16:
	add.s32 	%r30, %r5, 6;
	setp.ge.u32 	%p9, %r30, %r10;
	@%p9 bra 	$L__BB2_18;
	ld.shared.f64 	%fd76, [%r6+48];
	add.f64 	%fd88, %fd88, %fd76;
	ld.shared.f64 	%fd77, [%r7+48];
	add.f64 	%fd89, %fd89, %fd77;
	ld.shared.f64 	%fd78, [%r8+48];
	add.f64 	%fd90, %fd90, %fd78;
$L__BB2_18:
	add.s32 	%r31, %r5, 7;
	setp.ge.u32 	%p10, %r31, %r10;
	@%p10 bra 	$L__BB2_20;
	ld.shared.f64 	%fd79, [%r6+56];
	add.f64 	%fd88, %fd88, %fd79;
	ld.shared.f64 	%fd80, [%r7+56];
	add.f64 	%fd89, %fd89, %fd80;
	ld.shared.f64 	%fd81, [%r8+56];
	add.f64 	%fd90, %fd90, %fd81;
$L__BB2_20:
	add.s32 	%r32, %r32, 8;
	setp.ne.s32 	%p11, %r32, 128;
	@%p11 bra 	$L__BB2_4;
	cvta.to.global.u64 	%rd9, %rd3;
	atom.global.add.f64 	%fd82, [%rd9], %fd88;
	atom.global.add.f64 	%fd83, [%rd9+8], %fd89;
	atom.global.add.f64 	%fd84, [%rd9+16], %fd90;
$L__BB2_22:
	ret;

}
	// .globl	_Z22CudaSingleAdasumKernelIfdEviPT_PKS0_PT0_
.visible .entry _Z22CudaSingleAdasumKernelIfdEviPT_PKS0_PT0_(
	.param .u32 _Z22CudaSingleAdasumKernelIfdEviPT_PKS0_PT0__param_0,
	.param .u64 .ptr .align 1 _Z22CudaSingleAdasumKernelIfdEviPT_PKS0_PT0__param_1,
	.param .u64 .ptr .align 1 _Z22CudaSingleAdasumKernelIfdEviPT_PKS0_PT0__param_2,
	.param .u64 .ptr .align 1 _Z22CudaSingleAdasumKernelIfdEviPT_PKS0_PT0__param_3
)
{
	.reg .pred 	%p<5>;
	.reg .b32 	%r<6>;
	.reg .b32 	%f<4>;
	.reg .b64 	%rd<11>;
	.reg .b64 	%fd<19>;
	// demoted variable
	.shared .align 8 .f64 _ZZ22CudaSingleAdasumKernelIfdEviPT_PKS0_PT0_E7a_coeff;
	// demoted variable
	.shared .align 8 .f64 _ZZ22CudaSingleAdasumKernelIfdEviPT_PKS0_PT0_E7b_coeff;
	ld.param.u32 	%r2, [_Z22CudaSingleAdasumKernelIfdEviPT_PKS0_PT0__param_0];
	ld.param.u64 	%rd2, [_Z22CudaSingleAdasumKernelIfdEviPT_PKS0_PT0__param_1];
	ld.param.u64 	%rd3, [_Z22CudaSingleAdasumKernelIfdEviPT_PKS0_PT0__param_2];
	ld.param.u64 	%rd4, [_Z22CudaSingleAdasumKernelIfdEviPT_PKS0_PT0__param_3];
	cvta.to.global.u64 	%rd1, %rd4;
	mov.u32 	%r3, %tid.x;
	mov.u32 	%r4, %ctaid.x;
	mov.u32 	%r5, %ntid.x;
	mad.lo.s32 	%r1, %r4, %r5, %r3;
	setp.ne.s32 	%p1, %r3, 0;
	@%p1 bra 	$L__BB3_6;
	ld.global.f64 	%fd1, [%rd1];
	ld.const.f64 	%fd2, [min_guard];
	setp.ltu.f64 	%p2, %fd1, %fd2;
	mov.f64 	%fd18, 0d3FF0000000000000;
	@%p2 bra 	$L__BB3_3;
	ld.global.f64 	%fd7, [%rd1+16];
	div.rn.f64 	%fd8, %fd7, %fd1;
	fma.rn.f64 	%fd18, %fd8, 0dBFE0000000000000, 0d3FF0000000000000;
$L__BB3_3:
	st.shared.f64 	[_ZZ22CudaSingleAdasumKernelIfdEviPT_PKS0_PT0_E7a_coeff], %fd18;
	ld.global.f64 	%fd5, [%rd1+8];
	setp.ltu.f64 	%p3, %fd5, %fd2;
	@%p3 bra 	$L__BB3_5;
	ld.global.f64 	%fd9, [%rd1+16];
	div.rn.f64 	%fd10, %fd9, %fd5;
	fma.rn.f64 	%fd11, %fd10, 0dBFE0000000000000, 0d3FF0000000000000;
	st.shared.f64 	[_ZZ22CudaSingleAdasumKernelIfdEviPT_PKS0_PT0_E7b_coeff], %fd11;
	bra.uni 	$L__BB3_6;
$L__BB3_5:
	mov.b64 	%rd5, 4607182418800017408;
	st.shared.u64 	[_ZZ22CudaSingleAdasumKernelIfdEviPT_PKS0_PT0_E7b_coeff], %rd5;
$L__BB3_6:
	bar.sync 	0;
	setp.le.s32 	%p4, %r2, %r1;
	@%p4 bra 	$L__BB3_8;
	cvta.to.global.u64 	%rd6, %rd2;
	mul.wide.s32 	%rd7, %r1, 4;
	add.s64 	%rd8, %rd6, %rd7;
	ld.global.f32 	%f1, [%rd8];
	cvt.f64.f32 	%fd12, %f1;
	ld.shared.f64 	%fd13, [_ZZ22CudaSingleAdasumKernelIfdEviPT_PKS0_PT0_E7a_coeff];
	cvta.to.global.u64 	%rd9, %rd3;
	add.s64 	%rd10, %rd9, %rd7;
	ld.global.f32 	%f2, [%rd10];
	cvt.f64.f32 	%fd14, %f2;
	ld.shared.f64 	%fd15, [_ZZ22CudaSingleAdasumKernelIfdEviPT_PKS0_PT0_E7b_coeff];
	mul.f64 	%fd16, %fd15, %fd14;
	fma.rn.f64 	%fd17, %fd13, %fd12, %fd16;
	cvt.rn.f32.f64 	%f3, %fd17;
	st.global.f32 	[%rd8], %f3;
$L__BB3_8:
	ret;

}
	// .globl	_Z20CudaDotProductKernelI6__halfdEviPKT_S3_PT0_
.visible .entry _Z20CudaDotProductKernelI6__halfdEviPKT_S3_PT0_(
	.param .u32 _Z20CudaDotProductKernelI6__halfdEviPKT_S3_PT0__param_0,
	.param .u64 .ptr .align 1 _Z20CudaDotProductKernelI6__halfdEviPKT_S3_PT0__param_1,
	.param .u64 .ptr .align 1 _Z20CudaDotProductKernelI6__halfdEviPKT_S3_PT0__param_2,
	.param .u64 .ptr .align 1 _Z20CudaDotProductKernelI6__halfdEviPKT_S3_PT0__param_3
)
{
	.reg .pred 	%p<12>;
	.reg .b16 	%rs<3>;
	.reg .b32 	%r<33>;
	.reg .b32 	%f<3>;
	.reg .b64 	%rd<10>;
	.reg .b64 	%fd<112>;
	// demoted variable
	.shared .align 8 .b8 _ZZ20CudaDotProductKernelI6__halfdEviPKT_S3_PT0_E8normsq_a[1024];
	// demoted variable
	.shared .align 8 .b8 _ZZ20CudaDotProductKernelI6__halfdEviPKT_S3_PT0_E8normsq_b[1024];
	// demoted variable
	.shared .align 8 .b8 _ZZ20CudaDotProductKernelI6__halfdEviPKT_S3_PT0_E3dot[1024];
	ld.param.u32 	%r10, [_Z20CudaDotProductKernelI6__halfdEviPKT_S3_PT0__param_0];
	ld.param.u64 	%rd1, [_Z20CudaDotProductKernelI6__halfdEviPKT_S3_PT0__param_1];
	ld.param.u64 	%rd2, [_Z20CudaDotProductKernelI6__halfdEviPKT_S3_PT0__param_2];
	ld.param.u64 	%rd3, [_Z20CudaDotProductKernelI6__halfdEviPKT_S3_PT0__param_3];
	mov.u32 	%r1, %tid.x;
	mov.u32 	%r11, %ctaid.x;
	mov.u32 	%r12, %ntid.x;
	mul.lo.s32 	%r2, %r11, %r12;
	add.s32 	%r3, %r2, %r1;
	setp.ge.s32 	%p1, %r3, %r10;
	@%p1 bra 	$L__BB4_2;
	cvta.to.global.u64 	%rd4, %rd1;
	cvta.to.global.u64 	%rd5, %rd2;
	mul.wide.s32 	%rd6, %r3, 2;
	add.s64 	%rd7, %rd4, %rd6;
	ld.global.u16 	%rs1, [%rd7];
	// begin inline asm
	{  cvt.f32.f16 %f1, %rs1;}

	// end inline asm
	cvt.f64.f32 	%fd52, %f1;
	mul.f64 	%fd53, %fd52, %fd52;
	shl.b32 	%r13, %r1, 3;
	mov.u32 	%r14, _ZZ20CudaDotProductKernelI6__halfdEviPKT_S3_PT0_E8normsq_a;
	add.s32 	%r15, %r14, %r13;
	st.shared.f64 	[%r15], %fd53;
	add.s64 	%rd8, %rd5, %rd6;
	ld.global.u16 	%rs2, [%rd8];
	// begin inline asm
	{  cvt.f32.f16 %f2, %rs2;}

	// end inline asm
	cvt.f64.f32 	%fd54, %f2;
	mul.f64 	%fd55, %fd54, %fd54;
	mov.u32 	%r16, _ZZ20CudaDotProductKernelI6__halfdEviPKT_S3_PT0_E8normsq_b;
	add.s32 	%r17, %r16, %r13;
	st.shared.f64 	[%r17], %fd55;
	mul.f64 	%fd56, %fd52, %fd54;
	mov.u32 	%r18, _ZZ20CudaDotProductKernelI6__halfdEviPKT_S3_PT0_E3dot;
	add.s32 	%r19, %r18, %r13;
	st.shared.f64 	[%r19], %fd56;
$L__BB4_2:
	bar.sync 	0;
	setp.ne.s32 	%p2, %r1, 0;
	@%p2 bra 	$L__BB4_22;
	mov.f64 	%fd90, 0d0000000000000000;
	mov.b32 	%r32, 0;
	mov.u32 	%r22, _ZZ20CudaDotProductKernelI6__halfdEviPKT_S3_PT0_E8normsq_a;
	mov.u32 	%r23, _ZZ20CudaDotProductKernelI6__halfdEviPKT_S3_PT0_E8normsq_b;
	mov.u32 	%r24, _ZZ20CudaDotProductKernelI6__halfdEviPKT_S3_PT0_E3dot;
	mov.f64 	%fd89, %fd90;
	mov.f64 	%fd88, %fd90;
$L__BB4_4:
	add.s32 	%r5, %r32, %r2;
	setp.ge.u32 	%p3, %r5, %r10;
	shl.b32 	%r21, %r32, 3;
	add.s32 	%r6, %r22, %r21;
	add.s32 	%r7, %r23, %r21;
	add.s32 	%r8, %r24, %r21;
	@%p3 bra 	$L__BB4_6;
	ld.shared.f64 	%fd58, [%r6];
	add.f64 	%fd88, %fd88, %fd58;
	ld.shared.f64 	%fd59, [%r7];
	add.f64 	%fd89, %fd89, %fd59;
	ld.shared.f64 	%fd60, [%r8];
	add.f64 	%fd90, %fd90, %fd60;
$L__BB4_6:
	add.s32 	%r25, %r5, 1;
	setp.ge.u32 	%p4, %r25, %r10;
	@%p4 bra 	$L__BB4_8;
	ld.shared.f64 	%fd61, [%r6+8];
	add.f64 	%fd88, %fd88, %fd61;
	ld.shared.f64 	%fd62, [%r7+8];
	add.f64 	%fd89, %fd89, %fd62;
	ld.shared.f64 	%fd63, [%r8+8];
	add.f64 	%fd90, %fd90, %fd63;
$L__BB4_8:
	add.s32 	%r26, %r5, 2;
	setp.ge.u32 	%p5, %r26, %r10;
	@%p5 bra 	$L__BB4_10;
	ld.shared.f64 	%fd64, [%r6+16];
	add.f64 	%fd88, %fd88, %fd64;
	ld.shared.f64 	%fd65, [%r7+16];
	add.f64 	%fd89, %fd89, %fd65;
	ld.shared.f64 	%fd66, [%r8+16];
	add.f64 	%fd90, %fd90, %fd66;
$L__BB4_10:
	add.s32 	%r27, %r5, 3;
	setp.ge.u32 	%p6, %r27, %r10;
	@%p6 bra 	$L__BB4_12;
	ld.shared.f64 	%fd67, [%r6+24];
	add.f64 	%fd88, %fd88, %fd67;
	ld.shared.f64 	%fd68, [%r7+24];
	add.f64 	%fd89, %fd89, %fd68;
	ld.shared.f64 	%fd69, [%r8+24];
	add.f64 	%fd90, %fd90, %fd69;
$L__BB4_12:
	add.s32 	%r28, %r5, 4;
	setp.ge.u32 	%p7, %r28, %r10;
	@%p7 bra 	$L__BB4_14;
	ld.shared.f64 	%fd70, [%r6+32];
	add.f64 	%fd88, %fd88, %fd70;
	ld.shared.f64 	%fd71, [%r7+32];
	add.f64 	%fd89, %fd89, %fd71;
	ld.shared.f64 	%fd72, [%r8+32];
	add.f64 	%fd90, %fd90, %fd72;
$L__BB4_14:
	add.s32 	%r29, %r5, 5;
	setp.ge.u32 	%p8, %r29, %r10;
	@%p8 bra 	$L__BB4_16;
	ld.shared.f64 	%fd73, [%r6+40];
	add.f64 	%fd88, %fd88, %fd73;
	ld.shared.f64 	%fd74, [%r7+40];
	add.f64 	%fd89, %fd89, %fd74;
	ld.shared.f64 	%fd75, [%r8+40];
	add.f64 	%fd90, %fd90, %fd75;
$L__BB4_16:
	add.s32 	%r30, %r5, 6;
	setp.ge.u32 	%p9, %r30, %r10;
	@%p9 bra 	$L__BB4_18;
	ld.shared.f64 	%fd76, [%r6+48];
	add.f64 	%fd88, %fd88, %fd76;
	ld.shared.f64 	%fd77, [%r7+48];
	add.f64 	%fd89, %fd89, %fd77;
	ld.shared.f64 	%fd78, [%r8+48];
	add.f64 	%fd90, %fd90, %fd78;
$L__BB4_18:
	add.s32 	%r31, %r5, 7;
	setp.ge.u32 	%p10, %r31, %r10;
	@%p10 bra 	$L__BB4_20;
	ld.shared.f64 	%fd79, [%r6+56];
	add.f64 	%fd88, %fd88, %fd79;
	ld.shared.f64 	%fd80, [%r7+56];
	add.f64 	%fd89, %fd89, %fd80;
	ld.shared.f64 	%fd81, [%r8+56];
	add.f64 	%fd90, %fd90, %fd81;
$L__BB4_20:
	add.s32 	%r32, %r32, 8;
	setp.ne.s32 	%p11, %r32, 128;
	@%p11 bra 	$L__BB4_4;
	cvta.to.global.u64 	%rd9, %rd3;
	atom.global.add.f64 	%fd82, [%rd9], %fd88;
	atom.global.add.f64 	%fd83, [%rd9+8], %fd89;
	atom.global.add.f64 	%fd84, [%rd9+16], %fd90;
$L__BB4_22:
	ret;

}
	// .globl	_Z22CudaSingleAdasumKernelI6__halfdEviPT_PKS1_PT0_
.visible .entry _Z22CudaSingleAdasumKernelI6__halfdEviPT_PKS1_PT0_(
	.param .u32 _Z22CudaSingleAdasumKernelI6__halfdEviPT_PKS1_PT0__param_0,
	.param .u64 .ptr .align 1 _Z22CudaSingleAdasumKernelI6__halfdEviPT_PKS1_PT0__param_1,
	.param .u64 .ptr .align 1 _Z22CudaSingleAdasumKernelI6__halfdEviPT_PKS1_PT0__param_2,
	.param .u64 .ptr .align 1 _Z22CudaSingleAdasumKernelI6__halfdEviPT_PKS1_PT0__param_3
)
{
	.reg .pred 	%p<5>;
	.reg .b16 	%rs<4>;
	.reg .b32 	%r<6>;
	.reg .b32 	%f<3>;
	.reg .b64 	%rd<11>;
	.reg .b64 	%fd<19>;
	// demoted variable
	.shared .align 8 .f64 _ZZ22CudaSingleAdasumKernelI6__halfdEviPT_PKS1_PT0_E7a_coeff;
	// demoted variable
	.shared .align 8 .f64 _ZZ22CudaSingleAdasumKernelI6__halfdEviPT_PKS1_PT0_E7b_coeff;
	ld.param.u32 	%r2, [_Z22CudaSingleAdasumKernelI6__halfdEviPT_PKS1_PT0__param_0];
	ld.param.u64 	%rd2, [_Z22CudaSingleAdasumKernelI6__halfdEviPT_PKS1_PT0__param_1];
	ld.param.u64 	%rd3, [_Z22CudaSingleAdasumKernelI6__halfdEviPT_PKS1_PT0__param_2];
	ld.param.u64 	%rd4, [_Z22CudaSingleAdasumKernelI6__halfdEviPT_PKS1_PT0__param_3];
	cvta.to.global.u64 	%rd1, %rd4;
	mov.u32 	%r3, %tid.x;
	mov.u32 	%r4, %ctaid.x;
	mov.u32 	%r5, %ntid.x;
	mad.lo.s32 	%r1, %r4, %r5, %r3;
	setp.ne.s32 	%p1, %r3, 0;
	@%p1 bra 	$L__BB5_6;
	ld.global.f64 	%fd1, [%rd1];
	ld.const.f64 	%fd2, [min_guard];
	setp.ltu.f64 	%p2, %fd1, %fd2;
	mov.f64 	%fd18, 0d3FF0000000000000;
	@%p2 bra 	$L__BB5_3;
	ld.global.f64 	%fd7, [%rd1+16];
	div.rn.f64 	%fd8, %fd7, %fd1;
	fma.rn.f64 	%fd18, %fd8, 0dBFE0000000000000, 0d3FF0000000000000;
$L__BB5_3:
	st.shared.f64 	[_ZZ22CudaSingleAdasumKernelI6__halfdEviPT_PKS1_PT0_E7a_coeff], %fd18;
	ld.global.f64 	%fd5, [%rd1+8];
	setp.ltu.f64 	%p3, %fd5, %fd2;
	@%p3 bra 	$L__BB5_5;
	ld.global.f64 	%fd9, [%rd1+16];
	div.rn.f64 	%fd10, %fd9, %fd5;
	fma.rn.f64 	%fd11, %fd10, 0dBFE0000000000000, 0d3FF0000000000000;
	st.shared.f64 	[_ZZ22CudaSingleAdasumKernelI6__halfdEviPT_PKS1_PT0_E7b_coeff], %fd11;
	bra.uni 	$L__BB5_6;
$L__BB5_5:
	mov.b64 	%rd5, 4607182418800017408;
	st.shared.u64 	[_ZZ22CudaSingleAdasumKernelI6__halfdEviPT_PKS1_PT0_E7b_coeff], %rd5;
$L__BB5_6:
	bar.sync 	0;
	setp.le.s32 	%p4, %r2, %r1;
	@%p4 bra 	$L__BB5_8;
	cvta.to.global.u64 	%rd6, %rd2;
	mul.wide.s32 	%rd7, %r1, 2;
	add.s64 	%rd8, %rd6, %rd7;
	ld.global.u16 	%rs1, [%rd8];
	// begin inline asm
	{  cvt.f32.f16 %f1, %rs1;}

	// end inline asm
	cvt.f64.f32 	%fd13, %f1;
	ld.shared.f64 	%fd14, [_ZZ22CudaSingleAdasumKernelI6__halfdEviPT_PKS1_PT0_E7a_coeff];
	cvta.to.global.u64 	%rd9, %rd3;
	add.s64 	%rd10, %rd9, %rd7;
	ld.global.u16 	%rs2, [%rd10];
	// begin inline asm
	{  cvt.f32.f16 %f2, %rs2;}

	// end inline asm
	cvt.f64.f32 	%fd15, %f2;
	ld.shared.f64 	%fd16, [_ZZ22CudaSingleAdasumKernelI6__halfdEviPT_PKS1_PT0_E7b_coeff];
	mul.f64 	%fd17, %fd16, %fd15;
	fma.rn.f64 	%fd12, %fd14, %fd13, %fd17;
	// begin inline asm
	{  cvt.rn.f16.f64 %rs3, %fd12;}

	// end inline asm
	st.global.u16 	[%rd8], %rs3;
$L__BB5_8:
	ret;

}
	// .globl	_Z18CudaScaleAddKernelIddEviPT_PKS0_T0_S4_
.visible .entry _Z18CudaScaleAddKernelIddEviPT_PKS0_T0_S4_(
	.param .u32 _Z18CudaScaleAddKernelIddEviPT_PKS0_T0_S4__param_0,
	.param .u64 .ptr .align 1 _Z18CudaScaleAddKernelIddEviPT_PKS0_T0_S4__param_1,
	.param .u64 .ptr .align 1 _Z18CudaScaleAddKernelIddEviPT_PKS0_T0_S4__param_2,
	.param .f64 _Z18CudaScaleAddKernelIddEviPT_PKS0_T0_S4__param_3,
	.param .f64 _Z18CudaScaleAddKernelIddEviPT_PKS0_T0_S4__param_4
)
{
	.reg .pred 	%p<2>;
	.reg .b32 	%r<6>;
	.reg .b64 	%rd<8>;
	.reg .b64 	%fd<7>;

	ld.param.u32 	%r2, [_Z18CudaScaleAddKernelIddEviPT_PKS0_T0_S4__param_0];
	ld.param.u64 	%rd1, [_Z18CudaScaleAddKernelIddEviPT_PKS0_T0_S4__param_1];
	ld.param.u64 	%rd2, [_Z18CudaScaleAddKernelIddEviPT_PKS0_T0_S4__param_2];
	ld.param.f64 	%fd1, [_Z18CudaScaleAddKernelIddEviPT_PKS0_T0_S4__param_3];
	ld.param.f64 	%fd2, [_Z18CudaScaleAddKernelIddEviPT_PKS0_T0_S4__param_4];
	mov.u32 	%r3, %tid.x;
	mov.u32 	%r4, %ctaid.x;
	mov.u32 	%r5, %ntid.x;
	mad.lo.s32 	%r1, %r4, %r5, %r3;
	setp.le.s32 	%p1, %r2, %r1;
	@%p1 bra 	$L__BB6_2;
	cvta.to.global.u64 	%rd3, %rd1;
	cvta.to.global.u64 	%rd4, %rd2;
	mul.wide.s32 	%rd5, %r1, 8;
	add.s64 	%rd6, %rd3, %rd5;
	ld.global.f64 	%fd3, [%rd6];
	add.s64 	%rd7, %rd4, %rd5;
	ld.global.f64 	%fd4, [%rd7];
	mul.f64 	%fd5, %fd2, %fd4;
	fma.rn.f64 	%fd6, %fd1, %fd3, %fd5;
	st.global.f64 	[%rd6], %fd6;
$L__BB6_2:
	ret;

}
	// .globl	_Z18CudaScaleAddKernelIfdEviPT_PKS0_T0_S4_
.visible .entry _Z18CudaScaleAddKernelIfdEviPT_PKS0_T0_S4_(
	.param .u32 _Z18CudaScaleAddKernelIfdEviPT_PKS0_T0_S4__param_0,
	.param .u64 .ptr .align 1 _Z18CudaScaleAddKernelIfdEviPT_PKS0_T0_S4__param_1,
	.param .u64 .ptr .align 1 _Z18CudaScaleAddKernelIfdEviPT_PKS0_T0_S4__param_2,
	.param .f64 _Z18CudaScaleAddKernelIfdEviPT_PKS0_T0_S4__param_3,
	.param .f64 _Z18CudaScaleAddKernelIfdEviPT_PKS0_T0_S4__param_4
)
{
	.reg .pred 	%p<2>;
	.reg .b32 	%r<6>;
	.reg .b32 	%f<4>;
	.reg .b64 	%rd<8>;
	.reg .b64 	%fd<7>;

	ld.param.u32 	%r2, [_Z18CudaScaleAddKernelIfdEviPT_PKS0_T0_S4__param_0];
	ld.param.u64 	%rd1, [_Z18CudaScaleAddKernelIfdEviPT_PKS0_T0_S4__param_1];
	ld.param.u64 	%rd2, [_Z18CudaScaleAddKernelIfdEviPT_PKS0_T0_S4__param_2];
	ld.param.f64 	%fd1, [_Z18CudaScaleAddKernelIfdEviPT_PKS0_T0_S4__param_3];
	ld.param.f64 	%fd2, [_Z18CudaScaleAddKernelIfdEviPT_PKS0_T0_S4__param_4];
	mov.u32 	%r3, %tid.x;
	mov.u32 	%r4, %ctaid.x;
	mov.u32 	%r5, %ntid.x;
	mad.lo.s32 	%r1, %r4, %r5, %r3;
	setp.le.s32 	%p1, %r2, %r1;
	@%p1 bra 	$L__BB7_2;
	cvta.to.global.u64 	%rd3, %rd1;
	cvta.to.global.u64 	%rd4, %rd2;
	mul.wide.s32 	%rd5, %r1, 4;
	add.s64 	%rd6, %rd3, %rd5;
	ld.global.f32 	%f1, [%rd6];
	cvt.f64.f32 	%fd3, %f1;
	add.s64 	%rd7, %rd4, %rd5;
	ld.global.f32 	%f2, [%rd7];
	cvt.f64.f32 	%fd4, %f2;
	mul.f64 	%fd5, %fd2, %fd4;
	fma.rn.f64 	%fd6, %fd1, %fd3, %fd5;
	cvt.rn.f32.f64 	%f3, %fd6;
	st.global.f32 	[%rd6], %f3;
$L__BB7_2:
	ret;

}
	// .globl	_Z18CudaScaleAddKernelI6__halfdEviPT_PKS1_T0_S5_
.visible .entry _Z18CudaScaleAddKernelI6__halfdEviPT_PKS1_T0_S5_(
	.param .u32 _Z18CudaScaleAddKernelI6__halfdEviPT_PKS1_T0_S5__param_0,
	.param .u64 .ptr .align 1 _Z18CudaScaleAddKernelI6__halfdEviPT_PKS1_T0_S5__param_1,
	.param .u64 .ptr .align 1 _Z18CudaScaleAddKernelI6__halfdEviPT_PKS1_T0_S5__param_2,
	.param .f64 _Z18CudaScaleAddKernelI6__halfdEviPT_PKS1_T0_S5__param_3,
	.param .f64 _Z18CudaScaleAddKernelI6__halfdEviPT_PKS1_T0_S5__param_4
)
{
	.reg .pred 	%p<2>;
	.reg .b16 	%rs<4>;
	.reg .b32 	%r<6>;
	.reg .b32 	%f<3>;
	.reg .b64 	%rd<8>;
	.reg .b64 	%fd<7>;

	ld.param.u32 	%r2, [_Z18CudaScaleAddKernelI6__halfdEviPT_PKS1_T0_S5__param_0];
	ld.param.u64 	%rd1, [_Z18CudaScaleAddKernelI6__halfdEviPT_PKS1_T0_S5__param_1];
	ld.param.u64 	%rd2, [_Z18CudaScaleAddKernelI6__halfdEviPT_PKS1_T0_S5__param_2];
	ld.param.f64 	%fd1, [_Z18CudaScaleAddKernelI6__halfdEviPT_PKS1_T0_S5__param_3];
	ld.param.f64 	%fd2, [_Z18CudaScaleAddKernelI6__halfdEviPT_PKS1_T0_S5__param_4];
	mov.u32 	%r3, %tid.x;
	mov.u32 	%r4, %ctaid.x;
	mov.u32 	%r5, %ntid.x;
	mad.lo.s32 	%r1, %r4, %r5, %r3;
	setp.le.s32 	%p1, %r2, %r1;
	@%p1 bra 	$L__BB8_2;
	cvta.to.global.u64 	%rd3, %rd1;
	cvta.to.global.u64 	%rd4, %rd2;
	mul.wide.s32 	%rd5, %r1, 2;
	add.s64 	%rd6, %rd3, %rd5;
	ld.global.u16 	%rs1, [%rd6];
	// begin inline asm
	{  cvt.f32.f16 %f1, %rs1;}

	// end inline asm
	cvt.f64.f32 	%fd4, %f1;
	add.s64 	%rd7, %rd4, %rd5;
	ld.global.u16 	%rs2, [%rd7];
	// begin inline asm
	{  cvt.f32.f16 %f2, %rs2;}

	// end inline asm
	cvt.f64.f32 	%fd5, %f2;
	mul.f64 	%fd6, %fd2, %fd5;
	fma.rn.f64 	%fd3, %fd1, %fd4, %fd6;
	// begin inline asm
	{  cvt.rn.f16.f64 %rs3, %fd3;}

	// end inline asm
	st.global.u16 	[%rd6], %rs3;
$L__BB8_2:
	ret;

}


// ===== COMPILED SASS (sm_100) =====

	.target	sm_100

	.elftype	@"ET_EXEC"


//--------------------- .note.nv.tkinfo           --------------------------
	.section	.note.nv.tkinfo,"",@"SHT_NOTE"
	.sectionflags	@"SHF_NOTE_NV_TKINFO"
	.tkinfo
        /*0018*/ 	.word	0x00000002
        /*0030*/ 	.string	""
        /*0030*/ 	.string	"ptxas"
        /*0030*/ 	.string	"Cuda compilation tools, release 13.0, V13.0.88"
        /*0030*/ 	.string	"Build cuda_13.0.r13.0/compiler.36424714_0"
        /*0030*/ 	.string	"-arch sm_100 -m 64 "



//--------------------- .note.nv.cuinfo           --------------------------
	.section	.note.nv.cuinfo,"",@"SHT_NOTE"
	.sectionflags	@"SHF_NOTE_NV_CUINFO"
        /*0018*/ 	.short	0x0002
        /*001a*/ 	.short	0x0064
        /*001c*/ 	.short	0x0082
	.zero		2


//--------------------- .nv.info                  --------------------------
	.section	.nv.info,"",@"SHT_CUDA_INFO"
	.align	4


	//----- nvinfo : EIATTR_REGCOUNT
	.align		4
        /*0000*/ 	.byte	0x04, 0x2f
        /*0002*/ 	.short	(.L_2 - .L_1)
	.align		4
.L_1:
        /*0004*/ 	.word	index@(_Z20CudaDotProductKernelIddEviPKT_S2_PT0_)
        /*0008*/ 	.word	0x00000020


	//----- nvinfo : EIATTR_FRAME_SIZE
	.align		4
.L_2:
        /*000c*/ 	.byte	0x04, 0x11
        /*000e*/ 	.short	(.L_4 - .L_3)
	.align		4
.L_3:
        /*0010*/ 	.word	index@(_Z20CudaDotProductKernelIddEviPKT_S2_PT0_)
        /*0014*/ 	.word	0x00000000


	//----- nvinfo : EIATTR_REGCOUNT
	.align		4
.L_4:
        /*0018*/ 	.byte	0x04, 0x2f
        /*001a*/ 	.short	(.L_6 - .L_5)
	.align		4
.L_5:
        /*001c*/ 	.word	index@(_Z22CudaSingleAdasumKernelIddEviPT_PKS0_PT0_)
        /*0020*/ 	.word	0x00000019


	//----- nvinfo : EIATTR_FRAME_SIZE
	.align		4
.L_6:
        /*0024*/ 	.byte	0x04, 0x11
        /*0026*/ 	.short	(.L_8 - .L_7)
	.align		4
.L_7:
        /*0028*/ 	.word	index@($__internal_2_$__cuda_sm20_div_rn_f64_full)
        /*002c*/ 	.word	0x00000000


	//----- nvinfo : EIATTR_FRAME_SIZE
	.align		4
.L_8:
        /*0030*/ 	.byte	0x04, 0x11
        /*0032*/ 	.short	(.L_10 - .L_9)
	.align		4
.L_9:
        /*0034*/ 	.word	index@(_Z22CudaSingleAdasumKernelIddEviPT_PKS0_PT0_)
        /*0038*/ 	.word	0x00000000


	//----- nvinfo : EIATTR_REGCOUNT
	.align		4
.L_10:
        /*003c*/ 	.byte	0x04, 0x2f
        /*003e*/ 	.short	(.L_12 - .L_11)
	.align		4
.L_11:
        /*0040*/ 	.word	index@(_Z20CudaDotProductKernelIfdEviPKT_S2_PT0_)
        /*0044*/ 	.word	0x00000020


	//----- nvinfo : EIATTR_FRAME_SIZE
	.align		4
.L_12:
        /*0048*/ 	.byte	0x04, 0x11
        /*004a*/ 	.short	(.L_14 - .L_13)
	.align		4
.L_13:
        /*004c*/ 	.word	index@(_Z20CudaDotProductKernelIfdEviPKT_S2_PT0_)
        /*0050*/ 	.word	0x00000000


	//----- nvinfo : EIATTR_REGCOUNT
	.align		4
.L_14:
        /*0054*/ 	.byte	0x04, 0x2f
        /*0056*/ 	.short	(.L_16 - .L_15)
	.align		4
.L_15:
        /*0058*/ 	.word	index@(_Z22CudaSingleAdasumKernelIfdEviPT_PKS0_PT0_)
        /*005c*/ 	.word	0x00000019


	//----- nvinfo : EIATTR_FRAME_SIZE
	.align		4
.L_16:
        /*0060*/ 	.byte	0x04, 0x11
        /*0062*/ 	.short	(.L_18 - .L_17)
	.align		4
.L_17:
        /*0064*/ 	.word	index@($__internal_1_$__cuda_sm20_div_rn_f64_full)
        /*0068*/ 	.word	0x00000000


	//----- nvinfo : EIATTR_FRAME_SIZE
	.align		4
.L_18:
        /*006c*/ 	.byte	0x04, 0x11
        /*006e*/ 	.short	(.L_20 - .L_19)
	.align		4
.L_19:
        /*0070*/ 	.word	index@(_Z22CudaSingleAdasumKernelIfdEviPT_PKS0_PT0_)
        /*0074*/ 	.word	0x00000000


	//----- nvinfo : EIATTR_REGCOUNT
	.align		4
.L_20:
        /*0078*/ 	.byte	0x04, 0x2f
        /*007a*/ 	.short	(.L_22 - .L_21)
	.align		4
.L_21:
        /*007c*/ 	.word	index@(_Z20CudaDotProductKernelI6__halfdEviPKT_S3_PT0_)
        /*0080*/ 	.word	0x00000020


	//----- nvinfo : EIATTR_FRAME_SIZE
	.align		4
.L_22:
        /*0084*/ 	.byte	0x04, 0x11
        /*0086*/ 	.short	(.L_24 - .L_23)
	.align		4
.L_23:
        /*0088*/ 	.word	index@(_Z20CudaDotProductKernelI6__halfdEviPKT_S3_PT0_)
        /*008c*/ 	.word	0x00000000


	//----- nvinfo : EIATTR_REGCOUNT
	.align		4
.L_24:
        /*0090*/ 	.byte	0x04, 0x2f
        /*0092*/ 	.short	(.L_26 - .L_25)
	.align		4
.L_25:
        /*0094*/ 	.word	index@(_Z22CudaSingleAdasumKernelI6__halfdEviPT_PKS1_PT0_)
        /*0098*/ 	.word	0x00000019


	//----- nvinfo : EIATTR_FRAME_SIZE
	.align		4
.L_26:
        /*009c*/ 	.byte	0x04, 0x11
        /*009e*/ 	.short	(.L_28 - .L_27)
	.align		4
.L_27:
        /*00a0*/ 	.word	index@($__internal_0_$__cuda_sm20_div_rn_f64_full)
        /*00a4*/ 	.word	0x00000000


	//----- nvinfo : EIATTR_FRAME_SIZE
	.align		4
.L_28:
        /*00a8*/ 	.byte	0x04, 0x11
        /*00aa*/ 	.short	(.L_30 - .L_29)
	.align		4
.L_29:
        /*00ac*/ 	.word	index@(_Z22CudaSingleAdasumKernelI6__halfdEviPT_PKS1_PT0_)
        /*00b0*/ 	.word	0x00000000


	//----- nvinfo : EIATTR_REGCOUNT
	.align		4
.L_30:
        /*00b4*/ 	.byte	0x04, 0x2f
        /*00b6*/ 	.short	(.L_32 - .L_31)
	.align		4
.L_31:
        /*00b8*/ 	.word	index@(_Z18CudaScaleAddKernelIddEviPT_PKS0_T0_S4_)
        /*00bc*/ 	.word	0x0000000e


	//----- nvinfo : EIATTR_FRAME_SIZE
	.align		4
.L_32:
        /*00c0*/ 	.byte	0x04, 0x11
        /*00c2*/ 	.short	(.L_34 - .L_33)
	.align		4
.L_33:
        /*00c4*/ 	.word	index@(_Z18CudaScaleAddKernelIddEviPT_PKS0_T0_S4_)
        /*00c8*/ 	.word	0x00000000


	//----- nvinfo : EIATTR_REGCOUNT
	.align		4
.L_34:
        /*00cc*/ 	.byte	0x04, 0x2f
        /*00ce*/ 	.short	(.L_36 - .L_35)
	.align		4
.L_35:
        /*00d0*/ 	.word	index@(_Z18CudaScaleAddKernelIfdEviPT_PKS0_T0_S4_)
        /*00d4*/ 	.word	0x0000000e


	//----- nvinfo : EIATTR_FRAME_SIZE
	.align		4
.L_36:
        /*00d8*/ 	.byte	0x04, 0x11
        /*00da*/ 	.short	(.L_38 - .L_37)
	.align		4
.L_37:
        /*00dc*/ 	.word	index@(_Z18CudaScaleAddKernelIfdEviPT_PKS0_T0_S4_)
        /*00e0*/ 	.word	0x00000000


	//----- nvinfo : EIATTR_REGCOUNT
	.align		4
.L_38:
        /*00e4*/ 	.byte	0x04, 0x2f
        /*00e6*/ 	.short	(.L_40 - .L_39)
	.align		4
.L_39:
        /*00e8*/ 	.word	index@(_Z18CudaScaleAddKernelI6__halfdEviPT_PKS1_T0_S5_)
        /*00ec*/ 	.word	0x0000000f


	//----- nvinfo : EIATTR_FRAME_SIZE
	.align		4
.L_40:
        /*00f0*/ 	.byte	0x04, 0x11
        /*00f2*/ 	.short	(.L_42 - .L_41)
	.align		4
.L_41:
        /*00f4*/ 	.word	index@(_Z18CudaScaleAddKernelI6__halfdEviPT_PKS1_T0_S5_)
        /*00f8*/ 	.word	0x00000000


	//----- nvinfo : EIATTR_MIN_STACK_SIZE
	.align		4
.L_42:
        /*00fc*/ 	.byte	0x04, 0x12
        /*00fe*/ 	.short	(.L_44 - .L_43)
	.align		4
.L_43:
        /*0100*/ 	.word	index@(_Z18CudaScaleAddKernelI6__halfdEviPT_PKS1_T0_S5_)
        /*0104*/ 	.word	0x00000000


	//----- nvinfo : EIATTR_MIN_STACK_SIZE
	.align		4
.L_44:
        /*0108*/ 	.byte	0x04, 0x12
        /*010a*/ 	.short	(.L_46 - .L_45)
	.align		4
.L_45:
        /*010c*/ 	.word	index@(_Z18CudaScaleAddKernelIfdEviPT_PKS0_T0_S4_)
        /*0110*/ 	.word	0x00000000


	//----- nvinfo : EIATTR_MIN_STACK_SIZE
	.align		4
.L_46:
        /*0114*/ 	.byte	0x04, 0x12
        /*0116*/ 	.short	(.L_48 - .L_47)
	.align		4
.L_47:
        /*0118*/ 	.word	index@(_Z18CudaScaleAddKernelIddEviPT_PKS0_T0_S4_)
        /*011c*/ 	.word	0x00000000


	//----- nvinfo : EIATTR_MIN_STACK_SIZE
	.align		4
.L_48:
        /*0120*/ 	.byte	0x04, 0x12
        /*0122*/ 	.short	(.L_50 - .L_49)
	.align		4
.L_49:
        /*0124*/ 	.word	index@(_Z22CudaSingleAdasumKernelI6__halfdEviPT_PKS1_PT0_)
        /*0128*/ 	.word	0x00000000


	//----- nvinfo : EIATTR_MIN_STACK_SIZE
	.align		4
.L_50:
        /*012c*/ 	.byte	0x04, 0x12
        /*012e*/ 	.short	(.L_52 - .L_51)
	.align		4
.L_51:
        /*0130*/ 	.word	index@(_Z20CudaDotProductKernelI6__halfdEviPKT_S3_PT0_)
        /*0134*/ 	.word	0x00000000


	//----- nvinfo : EIATTR_MIN_STACK_SIZE
	.align		4
.L_52:
        /*0138*/ 	.byte	0x04, 0x12
        /*013a*/ 	.short	(.L_54 - .L_53)
	.align		4
.L_53:
        /*013c*/ 	.word	index@(_Z22CudaSingleAdasumKernelIfdEviPT_PKS0_PT0_)
        /*0140*/ 	.word	0x00000000


	//----- nvinfo : EIATTR_MIN_STACK_SIZE
	.align		4
.L_54:
        /*0144*/ 	.byte	0x04, 0x12
        /*0146*/ 	.short	(.L_56 - .L_55)
	.align		4
.L_55:
        /*0148*/ 	.word	index@(_Z20CudaDotProductKernelIfdEviPKT_S2_PT0_)
        /*014c*/ 	.word	0x00000000


	//----- nvinfo : EIATTR_MIN_STACK_SIZE
	.align		4
.L_56:
        /*0150*/ 	.byte	0x04, 0x12
        /*0152*/ 	.short	(.L_58 - .L_57)
	.align		4
.L_57:
        /*0154*/ 	.word	index@(_Z22CudaSingleAdasumKernelIddEviPT_PKS0_PT0_)
        /*0158*/ 	.word	0x00000000


	//----- nvinfo : EIATTR_MIN_STACK_SIZE
	.align		4
.L_58:
        /*015c*/ 	.byte	0x04, 0x12
        /*015e*/ 	.short	(.L_60 - .L_59)
	.align		4
.L_59:
        /*0160*/ 	.word	index@(_Z20CudaDotProductKernelIddEviPKT_S2_PT0_)
        /*0164*/ 	.word	0x00000000
.L_60:


//--------------------- .nv.compat                --------------------------
	.section	.nv.compat,"",@"SHT_CUDA_COMPAT_INFO"
	.align	4
        /*0000*/ 	.byte	0x02, 0x09, 0x00, 0x00, 0x02, 0x02, 0x01, 0x00, 0x02, 0x05, 0x05, 0x00, 0x03, 0x07, 0x01, 0x01
        /*0010*/ 	.byte	0x02, 0x03, 0x00, 0x00, 0x02, 0x06, 0x01, 0x00, 0x04, 0x0b, 0x08, 0x00, 0x01, 0x00, 0x00, 0x00
        /*0020*/ 	.byte	0x00, 0x00, 0x00, 0x00


//--------------------- .nv.info._Z18CudaScaleAddKernelI6__halfdEviPT_PKS1_T0_S5_ --------------------------
	.section	.nv.info._Z18CudaScaleAddKernelI6__halfdEviPT_PKS1_T0_S5_,"",@"SHT_CUDA_INFO"
	.sectionflags	@""
	.align	4


	//----- nvinfo : EIATTR_CUDA_API_VERSION
	.align		4
        /*0000*/ 	.byte	0x04, 0x37
        /*0002*/ 	.short	(.L_62 - .L_61)
.L_61:
        /*0004*/ 	.word	0x00000082


	//----- nvinfo : EIATTR_KPARAM_INFO
	.align		4
.L_62:
        /*0008*/ 	.byte	0x04, 0x17
        /*000a*/ 	.short	(.L_64 - .L_63)
.L_63:
        /*000c*/ 	.word	0x00000000
        /*0010*/ 	.short	0x0004
        /*0012*/ 	.short	0x0020
        /*0014*/ 	.byte	0x00, 0xf0, 0x21, 0x00


	//----- nvinfo : EIATTR_KPARAM_INFO
	.align		4
.L_64:
        /*0018*/ 	.byte	0x04, 0x17
        /*001a*/ 	.short	(.L_66 - .L_65)
.L_65:
        /*001c*/ 	.word	0x00000000
        /*0020*/ 	.short	0x0003
        /*0022*/ 	.short	0x0018
        /*0024*/ 	.byte	0x00, 0xf0, 0x21, 0x00


	//----- nvinfo : EIATTR_KPARAM_INFO
	.align		4
.L_66:
        /*0028*/ 	.byte	0x04, 0x17
        /*002a*/ 	.short	(.L_68 - .L_67)
.L_67:
        /*002c*/ 	.word	0x00000000
        /*0030*/ 	.short	0x0002
        /*0032*/ 	.short	0x0010
        /*0034*/ 	.byte	0x00, 0xf5, 0x21, 0x00


	//----- nvinfo : EIATTR_KPARAM_INFO
	.align		4
.L_68:
        /*0038*/ 	.byte	0x04, 0x17
        /*003a*/ 	.short	(.L_70 - .L_69)
.L_69:
        /*003c*/ 	.word	0x00000000
        /*0040*/ 	.short	0x0001
        /*0042*/ 	.short	0x0008
        /*0044*/ 	.byte	0x00, 0xf5, 0x21, 0x00


	//----- nvinfo : EIATTR_KPARAM_INFO
	.align		4
.L_70:
        /*0048*/ 	.byte	0x04, 0x17
        /*004a*/ 	.short	(.L_72 - .L_71)
.L_71:
        /*004c*/ 	.word	0x00000000
        /*0050*/ 	.short	0x0000
        /*0052*/ 	.short	0x0000
        /*0054*/ 	.byte	0x00, 0xf0, 0x11, 0x00


	//----- nvinfo : EIATTR_SPARSE_MMA_MASK
	.align		4
.L_72:
        /*0058*/ 	.byte	0x03, 0x50
        /*005a*/ 	.short	0x0000


	//----- nvinfo : EIATTR_MAXREG_COUNT
	.align		4
        /*005c*/ 	.byte	0x03, 0x1b
        /*005e*/ 	.short	0x00ff


	//----- nvinfo : EIATTR_MERCURY_ISA_VERSION
	.align		4
        /*0060*/ 	.byte	0x03, 0x5f
        /*0062*/ 	.short	0x0101


	//----- nvinfo : EIATTR_VRC_CTA_INIT_COUNT
	.align		4
        /*0064*/ 	.byte	0x02, 0x4a
	.zero		1
	.zero		1


	//----- nvinfo : EIATTR_EXIT_INSTR_OFFSETS
	.align		4
        /*0068*/ 	.byte	0x04, 0x1c
        /*006a*/ 	.short	(.L_74 - .L_73)


	//   ....[0]....
.L_73:
        /*006c*/ 	.word	0x00000070


	//   ....[1]....
        /*0070*/ 	.word	0x00000190


	//----- nvinfo : EIATTR_CBANK_PARAM_SIZE
	.align		4
.L_74:
        /*0074*/ 	.byte	0x03, 0x19
        /*0076*/ 	.short	0x0028


	//----- nvinfo : EIATTR_PARAM_CBANK
	.align		4
        /*0078*/ 	.byte	0x04, 0x0a
        /*007a*/ 	.short	(.L_76 - .L_75)
	.align		4
.L_75:
        /*007c*/ 	.word	index@(.nv.constant0._Z18CudaScaleAddKernelI6__halfdEviPT_PKS1_T0_S5_)
        /*0080*/ 	.short	0x0380
        /*0082*/ 	.short	0x0028


	//----- nvinfo : EIATTR_SW_WAR
	.align		4
.L_76:
        /*0084*/ 	.byte	0x04, 0x36
        /*0086*/ 	.short	(.L_78 - .L_77)
.L_77:
        /*0088*/ 	.word	0x00000008
.L_78:


//--------------------- .nv.info._Z18CudaScaleAddKernelIfdEviPT_PKS0_T0_S4_ --------------------------
	.section	.nv.info._Z18CudaScaleAddKernelIfdEviPT_PKS0_T0_S4_,"",@"SHT_CUDA_INFO"
	.sectionflags	@""
	.align	4


	//----- nvinfo : EIATTR_CUDA_API_VERSION
	.align		4
        /*0000*/ 	.byte	0x04, 0x37
        /*0002*/ 	.short	(.L_80 - .L_79)
.L_79:
        /*0004*/ 	.word	0x00000082


	//----- nvinfo : EIATTR_KPARAM_INFO
	.align		4
.L_80:
        /*0008*/ 	.byte	0x04, 0x17
        /*000a*/ 	.short	(.L_82 - .L_81)
.L_81:
        /*000c*/ 	.word	0x00000000
        /*0010*/ 	.short	0x0004
        /*0012*/ 	.short	0x0020
        /*0014*/ 	.byte	0x00, 0xf0, 0x21, 0x00


	//----- nvinfo : EIATTR_KPARAM_INFO
	.align		4
.L_82:
        /*0018*/ 	.byte	0x04, 0x17
        /*001a*/ 	.short	(.L_84 - .L_83)
.L_83:
        /*001c*/ 	.word	0x00000000
        /*0020*/ 	.short	0x0003
        /*0022*/ 	.short	0x0018
        /*0024*/ 	.byte	0x00, 0xf0, 0x21, 0x00


	//----- nvinfo : EIATTR_KPARAM_INFO
	.align		4
.L_84:
        /*0028*/ 	.byte	0x04, 0x17
        /*002a*/ 	.short	(.L_86 - .L_85)
.L_85:
        /*002c*/ 	.word	0x00000000
        /*0030*/ 	.short	0x0002
        /*0032*/ 	.short	0x0010
        /*0034*/ 	.byte	0x00, 0xf5, 0x21, 0x00


	//----- nvinfo : EIATTR_KPARAM_INFO
	.align		4
.L_86:
        /*0038*/ 	.byte	0x04, 0x17
        /*003a*/ 	.short	(.L_88 - .L_87)
.L_87:
        /*003c*/ 	.word	0x00000000
        /*0040*/ 	.short	0x0001
        /*0042*/ 	.short	0x0008
        /*0044*/ 	.byte	0x00, 0xf5, 0x21, 0x00


	//----- nvinfo : EIATTR_KPARAM_INFO
	.align		4
.L_88:
        /*0048*/ 	.byte	0x04, 0x17
        /*004a*/ 	.short	(.L_90 - .L_89)
.L_89:
        /*004c*/ 	.word	0x00000000
        /*0050*/ 	.short	0x0000
        /*0052*/ 	.short	0x0000
        /*0054*/ 	.byte	0x00, 0xf0, 0x11, 0x00


	//----- nvinfo : EIATTR_SPARSE_MMA_MASK
	.align		4
.L_90:
        /*0058*/ 	.byte	0x03, 0x50
        /*005a*/ 	.short	0x0000


	//----- nvinfo : EIATTR_MAXREG_COUNT
	.align		4
        /*005c*/ 	.byte	0x03, 0x1b
        /*005e*/ 	.short	0x00ff


	//----- nvinfo : EIATTR_MERCURY_ISA_VERSION
	.align		4
        /*0060*/ 	.byte	0x03, 0x5f
        /*0062*/ 	.short	0x0101


	//----- nvinfo : EIATTR_VRC_CTA_INIT_COUNT
	.align		4
        /*0064*/ 	.byte	0x02, 0x4a
	.zero		1
	.zero		1


	//----- nvinfo : EIATTR_EXIT_INSTR_OFFSETS
	.align		4
        /*0068*/ 	.byte	0x04, 0x1c
        /*006a*/ 	.short	(.L_92 - .L_91)


	//   ....[0]....
.L_91:
        /*006c*/ 	.word	0x00000070


	//   ....[1]....
        /*0070*/ 	.word	0x00000170


	//----- nvinfo : EIATTR_CBANK_PARAM_SIZE
	.align		4
.L_92:
        /*0074*/ 	.byte	0x03, 0x19
        /*0076*/ 	.short	0x0028


	//----- nvinfo : EIATTR_PARAM_CBANK
	.align		4
        /*0078*/ 	.byte	0x04, 0x0a
        /*007a*/ 	.short	(.L_94 - .L_93)
	.align		4
.L_93:
        /*007c*/ 	.word	index@(.nv.constant0._Z18CudaScaleAddKernelIfdEviPT_PKS0_T0_S4_)
        /*0080*/ 	.short	0x0380
        /*0082*/ 	.short	0x0028


	//----- nvinfo : EIATTR_SW_WAR
	.align		4
.L_94:
        /*0084*/ 	.byte	0x04, 0x36
        /*0086*/ 	.short	(.L_96 - .L_95)
.L_95:
        /*0088*/ 	.word	0x00000008
.L_96:


//--------------------- .nv.info._Z18CudaScaleAddKernelIddEviPT_PKS0_T0_S4_ --------------------------
	.section	.nv.info._Z18CudaScaleAddKernelIddEviPT_PKS0_T0_S4_,"",@"SHT_CUDA_INFO"
	.sectionflags	@""
	.align	4


	//----- nvinfo : EIATTR_CUDA_API_VERSION
	.align		4
        /*0000*/ 	.byte	0x04, 0x37
        /*0002*/ 	.short	(.L_98 - .L_97)
.L_97:
        /*0004*/ 	.word	0x00000082


	//----- nvinfo : EIATTR_KPARAM_INFO
	.align		4
.L_98:
        /*0008*/ 	.byte	0x04, 0x17
        /*000a*/ 	.short	(.L_100 - .L_99)
.L_99:
        /*000c*/ 	.word	0x00000000
        /*0010*/ 	.short	0x0004
        /*0012*/ 	.short	0x0020
        /*0014*/ 	.byte	0x00, 0xf0, 0x21, 0x00


	//----- nvinfo : EIATTR_KPARAM_INFO
	.align		4
.L_100:
        /*0018*/ 	.byte	0x04, 0x17
        /*001a*/ 	.short	(.L_102 - .L_101)
.L_101:
        /*001c*/ 	.word	0x00000000
        /*0020*/ 	.short	0x0003
        /*0022*/ 	.short	0x0018
        /*0024*/ 	.byte	0x00, 0xf0, 0x21, 0x00


	//----- nvinfo : EIATTR_KPARAM_INFO
	.align		4
.L_102:
        /*0028*/ 	.byte	0x04, 0x17
        /*002a*/ 	.short	(.L_104 - .L_103)
.L_103:
        /*002c*/ 	.word	0x00000000
        /*0030*/ 	.short	0x0002
        /*0032*/ 	.short	0x0010
        /*0034*/ 	.byte	0x00, 0xf5, 0x21, 0x00


	//----- nvinfo : EIATTR_KPARAM_INFO
	.align		4
.L_104:
        /*0038*/ 	.byte	0x04, 0x17
        /*003a*/ 	.short	(.L_106 - .L_105)
.L_105:
        /*003c*/ 	.word	0x00000000
        /*0040*/ 	.short	0x0001
        /*0042*/ 	.short	0x0008
        /*0044*/ 	.byte	0x00, 0xf5, 0x21, 0x00


	//----- nvinfo : EIATTR_KPARAM_INFO
	.align		4
.L_106:
        /*0048*/ 	.byte	0x04, 0x17
        /*004a*/ 	.short	(.L_108 - .L_107)
.L_107:
        /*004c*/ 	.word	0x00000000
        /*0050*/ 	.short	0x0000
        /*0052*/ 	.short	0x0000
        /*0054*/ 	.byte	0x00, 0xf0, 0x11, 0x00


	//----- nvinfo : EIATTR_SPARSE_MMA_MASK
	.align		4
.L_108:
        /*0058*/ 	.byte	0x03, 0x50
        /*005a*/ 	.short	0x0000


	//----- nvinfo : EIATTR_MAXREG_COUNT
	.align		4
        /*005c*/ 	.byte	0x03, 0x1b
        /*005e*/ 	.short	0x00ff


	//----- nvinfo : EIATTR_MERCURY_ISA_VERSION
	.align		4
        /*0060*/ 	.byte	0x03, 0x5f
        /*0062*/ 	.short	0x0101


	//----- nvinfo : EIATTR_VRC_CTA_INIT_COUNT
	.align		4
        /*0064*/ 	.byte	0x02, 0x4a
	.zero		1
	.zero		1


	//----- nvinfo : EIATTR_EXIT_INSTR_OFFSETS
	.align		4
        /*0068*/ 	.byte	0x04, 0x1c
        /*006a*/ 	.short	(.L_110 - .L_109)


	//   ....[0]....
.L_109:
        /*006c*/ 	.word	0x00000070


	//   ....[1]....
        /*0070*/ 	.word	0x00000140


	//----- nvinfo : EIATTR_CBANK_PARAM_SIZE
	.align		4
.L_110:
        /*0074*/ 	.byte	0x03, 0x19
        /*0076*/ 	.short	0x0028


	//----- nvinfo : EIATTR_PARAM_CBANK
	.align		4
        /*0078*/ 	.byte	0x04, 0x0a
        /*007a*/ 	.short	(.L_112 - .L_111)
	.align		4
.L_111:
        /*007c*/ 	.word	index@(.nv.constant0._Z18CudaScaleAddKernelIddEviPT_PKS0_T0_S4_)
        /*0080*/ 	.short	0x0380
        /*0082*/ 	.short	0x0028


	//----- nvinfo : EIATTR_SW_WAR
	.align		4
.L_112:
        /*0084*/ 	.byte	0x04, 0x36
        /*0086*/ 	.short	(.L_114 - .L_113)
.L_113:
        /*0088*/ 	.word	0x00000008
.L_114:


//--------------------- .nv.info._Z22CudaSingleAdasumKernelI6__halfdEviPT_PKS1_PT0_ --------------------------
	.section	.nv.info._Z22CudaSingleAdasumKernelI6__halfdEviPT_PKS1_PT0_,"",@"SHT_CUDA_INFO"
	.sectionflags	@""
	.align	4


	//----- nvinfo : EIATTR_CUDA_API_VERSION
	.align		4
        /*0000*/ 	.byte	0x04, 0x37
        /*0002*/ 	.short	(.L_116 - .L_115)
.L_115:
        /*0004*/ 	.word	0x00000082


	//----- nvinfo : EIATTR_KPARAM_INFO
	.align		4
.L_116:
        /*0008*/ 	.byte	0x04, 0x17
        /*000a*/ 	.short	(.L_118 - .L_117)
.L_117:
        /*000c*/ 	.word	0x00000000
        /*0010*/ 	.short	0x0003
        /*0012*/ 	.short	0x0018
        /*0014*/ 	.byte	0x00, 0xf5, 0x21, 0x00


	//----- nvinfo : EIATTR_KPARAM_INFO
	.align		4
.L_118:
        /*0018*/ 	.byte	0x04, 0x17
        /*001a*/ 	.short	(.L_120 - .L_119)
.L_119:
        /*001c*/ 	.word	0x00000000
        /*0020*/ 	.short	0x0002
        /*0022*/ 	.short	0x0010
        /*0024*/ 	.byte	0x00, 0xf5, 0x21, 0x00


	//----- nvinfo : EIATTR_KPARAM_INFO
	.align		4
.L_120:
        /*0028*/ 	.byte	0x04, 0x17
        /*002a*/ 	.short	(.L_122 - .L_121)
.L_121:
        /*002c*/ 	.word	0x00000000
        /*0030*/ 	.short	0x0001
        /*0032*/ 	.short	0x0008
        /*0034*/ 	.byte	0x00, 0xf5, 0x21, 0x00


	//----- nvinfo : EIATTR_KPARAM_INFO
	.align		4
.L_122:
        /*0038*/ 	.byte	0x04, 0x17
        /*003a*/ 	.short	(.L_124 - .L_123)
.L_123:
        /*003c*/ 	.word	0x00000000
        /*0040*/ 	.short	0x0000
        /*0042*/ 	.short	0x0000
        /*0044*/ 	.byte	0x00, 0xf0, 0x11, 0x00


	//----- nvinfo : EIATTR_SPARSE_MMA_MASK
	.align		4
.L_124:
        /*0048*/ 	.byte	0x03, 0x50
        /*004a*/ 	.short	0x0000


	//----- nvinfo : EIATTR_MAXREG_COUNT
	.align		4
        /*004c*/ 	.byte	0x03, 0x1b
        /*004e*/ 	.short	0x00ff


	//----- nvinfo : EIATTR_NUM_BARRIERS
	.align		4
        /*0050*/ 	.byte	0x02, 0x4c
        /*0052*/ 	.byte	0x01
	.zero		1


	//----- nvinfo : EIATTR_MERCURY_ISA_VERSION
	.align		4
        /*0054*/ 	.byte	0x03, 0x5f
        /*0056*/ 	.short	0x0101


	//----- nvinfo : EIATTR_VRC_CTA_INIT_COUNT
	.align		4
        /*0058*/ 	.byte	0x02, 0x4a
	.zero		1
	.zero		1


	//----- nvinfo : EIATTR_EXIT_INSTR_OFFSETS
	.align		4
        /*005c*/ 	.byte	0x04, 0x1c
        /*005e*/ 	.short	(.L_126 - .L_125)


	//   ....[0]....
.L_125:
        /*0060*/ 	.word	0x00000510


	//   ....[1]....
        /*0064*/ 	.word	0x00000640


	//----- nvinfo : EIATTR_CRS_STACK_SIZE
	.align		4
.L_126:
        /*0068*/ 	.byte	0x04, 0x1e
        /*006a*/ 	.short	(.L_128 - .L_127)
.L_127:
        /*006c*/ 	.word	0x00000000


	//----- nvinfo : EIATTR_CBANK_PARAM_SIZE
	.align		4
.L_128:
        /*0070*/ 	.byte	0x03, 0x19
        /*0072*/ 	.short	0x0020


	//----- nvinfo : EIATTR_PARAM_CBANK
	.align		4
        /*0074*/ 	.byte	0x04, 0x0a
        /*0076*/ 	.short	(.L_130 - .L_129)
	.align		4
.L_129:
        /*0078*/ 	.word	index@(.nv.constant0._Z22CudaSingleAdasumKernelI6__halfdEviPT_PKS1_PT0_)
        /*007c*/ 	.short	0x0380
        /*007e*/ 	.short	0x0020


	//----- nvinfo : EIATTR_SW_WAR
	.align		4
.L_130:
        /*0080*/ 	.byte	0x04, 0x36
        /*0082*/ 	.short	(.L_132 - .L_131)
.L_131:
        /*0084*/ 	.word	0x00000008
.L_132:


//--------------------- .nv.info._Z20CudaDotProductKernelI6__halfdEviPKT_S3_PT0_ --------------------------
	.section	.nv.info._Z20CudaDotProductKernelI6__halfdEviPKT_S3_PT0_,"",@"SHT_CUDA_INFO"
	.sectionflags	@""
	.align	4


	//----- nvinfo : EIATTR_CUDA_API_VERSION
	.align		4
        /*0000*/ 	.byte	0x04, 0x37
        /*0002*/ 	.short	(.L_134 - .L_133)
.L_133:
        /*0004*/ 	.word	0x00000082


	//----- nvinfo : EIATTR_KPARAM_INFO
	.align		4
.L_134:
        /*0008*/ 	.byte	0x04, 0x17
        /*000a*/ 	.short	(.L_136 - .L_135)
.L_135:
        /*000c*/ 	.word	0x00000000
        /*0010*/ 	.short	0x0003
        /*0012*/ 	.short	0x0018
        /*0014*/ 	.byte	0x00, 0xf5, 0x21, 0x00


	//----- nvinfo : EIATTR_KPARAM_INFO
	.align		4
.L_136:
        /*0018*/ 	.byte	0x04, 0x17
        /*001a*/ 	.short	(.L_138 - .L_137)
.L_137:
        /*001c*/ 	.word	0x00000000
        /*0020*/ 	.short	0x0002
        /*0022*/ 	.short	0x0010
        /*0024*/ 	.byte	0x00, 0xf5, 0x21, 0x00


	//----- nvinfo : EIATTR_KPARAM_INFO
	.align		4
.L_138:
        /*0028*/ 	.byte	0x04, 0x17
        /*002a*/ 	.short	(.L_140 - .L_139)
.L_139:
        /*002c*/ 	.word	0x00000000
        /*0030*/ 	.short	0x0001
        /*0032*/ 	.short	0x0008
        /*0034*/ 	.byte	0x00, 0xf5, 0x21, 0x00


	//----- nvinfo : EIATTR_KPARAM_INFO
	.align		4
.L_140:
        /*0038*/ 	.byte	0x04, 0x17
        /*003a*/ 	.short	(.L_142 - .L_141)
.L_141:
        /*003c*/ 	.word	0x00000000
        /*0040*/ 	.short	0x0000
        /*0042*/ 	.short	0x0000
        /*0044*/ 	.byte	0x00, 0xf0, 0x11, 0x00


	//----- nvinfo : EIATTR_SPARSE_MMA_MASK
	.align		4
.L_142:
        /*0048*/ 	.byte	0x03, 0x50
        /*004a*/ 	.short	0x0000


	//----- nvinfo : EIATTR_MAXREG_COUNT
	.align		4
        /*004c*/ 	.byte	0x03, 0x1b
        /*004e*/ 	.short	0x00ff


	//----- nvinfo : EIATTR_NUM_BARRIERS
	.align		4
        /*0050*/ 	.byte	0x02, 0x4c
        /*0052*/ 	.byte	0x01
	.zero		1


	//----- nvinfo : EIATTR_MERCURY_ISA_VERSION
	.align		4
        /*0054*/ 	.byte	0x03, 0x5f
        /*0056*/ 	.short	0x0101


	//----- nvinfo : EIATTR_VRC_CTA_INIT_COUNT
	.align		4
        /*0058*/ 	.byte	0x02, 0x4a
	.zero		1
	.zero		1


	//----- nvinfo : EIATTR_EXIT_INSTR_OFFSETS
	.align		4
        /*005c*/ 	.byte	0x04, 0x1c
        /*005e*/ 	.short	(.L_144 - .L_143)


	//   ....[0]....
.L_143:
        /*0060*/ 	.word	0x00000280


	//   ....[1]....
        /*0064*/ 	.word	0x00000840


	//----- nvinfo : EIATTR_CRS_STACK_SIZE
	.align		4
.L_144:
        /*0068*/ 	.byte	0x04, 0x1e
        /*006a*/ 	.short	(.L_146 - .L_145)
.L_145:
        /*006c*/ 	.word	0x00000000


	//----- nvinfo : EIATTR_CBANK_PARAM_SIZE
	.align		4
.L_146:
        /*0070*/ 	.byte	0x03, 0x19
        /*0072*/ 	.short	0x0020


	//----- nvinfo : EIATTR_PARAM_CBANK
	.align		4
        /*0074*/ 	.byte	0x04, 0x0a
        /*0076*/ 	.short	(.L_148 - .L_147)
	.align		4
.L_147:
        /*0078*/ 	.word	index@(.nv.constant0._Z20CudaDotProductKernelI6__halfdEviPKT_S3_PT0_)
        /*007c*/ 	.short	0x0380
        /*007e*/ 	.short	0x0020


	//----- nvinfo : EIATTR_SW_WAR
	.align		4
.L_148:
        /*0080*/ 	.byte	0x04, 0x36
        /*0082*/ 	.short	(.L_150 - .L_149)
.L_149:
        /*0084*/ 	.word	0x00000008
.L_150:


//--------------------- .nv.info._Z22CudaSingleAdasumKernelIfdEviPT_PKS0_PT0_ --------------------------
	.section	.nv.info._Z22CudaSingleAdasumKernelIfdEviPT_PKS0_PT0_,"",@"SHT_CUDA_INFO"
	.sectionflags	@""
	.align	4


	//----- nvinfo : EIATTR_CUDA_API_VERSION
	.align		4
        /*0000*/ 	.byte	0x04, 0x37
        /*0002*/ 	.short	(.L_152 - .L_151)
.L_151:
        /*0004*/ 	.word	0x00000082


	//----- nvinfo : EIATTR_KPARAM_INFO
	.align		4
.L_152:
        /*0008*/ 	.byte	0x04, 0x17
        /*000a*/ 	.short	(.L_154 - .L_153)
.L_153:
        /*000c*/ 	.word	0x00000000
        /*0010*/ 	.short	0x0003
        /*0012*/ 	.short	0x0018
        /*0014*/ 	.byte	0x00, 0xf5, 0x21, 0x00


	//----- nvinfo : EIATTR_KPARAM_INFO
	.align		4
.L_154:
        /*0018*/ 	.byte	0x04, 0x17
        /*001a*/ 	.short	(.L_156 - .L_155)
.L_155:
        /*001c*/ 	.word	0x00000000
        /*0020*/ 	.short	0x0002
        /*0022*/ 	.short	0x0010
        /*0024*/ 	.byte	0x00, 0xf5, 0x21, 0x00


	//----- nvinfo : EIATTR_KPARAM_INFO
	.align		4
.L_156:
        /*0028*/ 	.byte	0x04, 0x17
        /*002a*/ 	.short	(.L_158 - .L_157)
.L_157:
        /*002c*/ 	.word	0x00000000
        /*0030*/ 	.short	0x0001
        /*0032*/ 	.short	0x0008
        /*0034*/ 	.byte	0x00, 0xf5, 0x21, 0x00


	//----- nvinfo : EIATTR_KPARAM_INFO
	.align		4
.L_158:
        /*0038*/ 	.byte	0x04, 0x17
        /*003a*/ 	.short	(.L_160 - .L_159)
.L_159:
        /*003c*/ 	.word	0x00000000
        /*0040*/ 	.short	0x0000
        /*0042*/ 	.short	0x0000
        /*0044*/ 	.byte	0x00, 0xf0, 0x11, 0x00


	//----- nvinfo : EIATTR_SPARSE_MMA_MASK
	.align		4
.L_160:
        /*0048*/ 	.byte	0x03, 0x50
        /*004a*/ 	.short	0x0000


	//----- nvinfo : EIATTR_MAXREG_COUNT
	.align		4
        /*004c*/ 	.byte	0x03, 0x1b
        /*004e*/ 	.short	0x00ff


	//----- nvinfo : EIATTR_NUM_BARRIERS
	.align		4
        /*0050*/ 	.byte	0x02, 0x4c
        /*0052*/ 	.byte	0x01
	.zero		1


	//----- nvinfo : EIATTR_MERCURY_ISA_VERSION
	.align		4
        /*0054*/ 	.byte	0x03, 0x5f
        /*0056*/ 	.short	0x0101


	//----- nvinfo : EIATTR_VRC_CTA_INIT_COUNT
	.align		4
        /*0058*/ 	.byte	0x02, 0x4a
	.zero		1
	.zero		1


	//----- nvinfo : EIATTR_EXIT_INSTR_OFFSETS
	.align		4
        /*005c*/ 	.byte	0x04, 0x1c
        /*005e*/ 	.short	(.L_162 - .L_161)


	//   ....[0]....
.L_161:
        /*0060*/ 	.word	0x00000510


	//   ....[1]....
        /*0064*/ 	.word	0x00000620


	//----- nvinfo : EIATTR_CRS_STACK_SIZE
	.align		4
.L_162:
        /*0068*/ 	.byte	0x04, 0x1e
        /*006a*/ 	.short	(.L_164 - .L_163)
.L_163:
        /*006c*/ 	.word	0x00000000


	//----- nvinfo : EIATTR_CBANK_PARAM_SIZE
	.align		4
.L_164:
        /*0070*/ 	.byte	0x03, 0x19
        /*0072*/ 	.short	0x0020


	//----- nvinfo : EIATTR_PARAM_CBANK
	.align		4
        /*0074*/ 	.byte	0x04, 0x0a
        /*0076*/ 	.short	(.L_166 - .L_165)
	.align		4
.L_165:
        /*0078*/ 	.word	index@(.nv.constant0._Z22CudaSingleAdasumKernelIfdEviPT_PKS0_PT0_)
        /*007c*/ 	.short	0x0380
        /*007e*/ 	.short	0x0020


	//----- nvinfo : EIATTR_SW_WAR
	.align		4
.L_166:
        /*0080*/ 	.byte	0x04, 0x36
        /*0082*/ 	.short	(.L_168 - .L_167)
.L_167:
        /*0084*/ 	.word	0x00000008
.L_168:


//--------------------- .nv.info._Z20CudaDotProductKernelIfdEviPKT_S2_PT0_ --------------------------
	.section	.nv.info._Z20CudaDotProductKernelIfdEviPKT_S2_PT0_,"",@"SHT_CUDA_INFO"
	.sectionflags	@""
	.align	4


	//----- nvinfo : EIATTR_CUDA_API_VERSION
	.align		4
        /*0000*/ 	.byte	0x04, 0x37
        /*0002*/ 	.short	(.L_170 - .L_169)
.L_169:
        /*0004*/ 	.word	0x00000082


	//----- nvinfo : EIATTR_KPARAM_INFO
	.align		4
.L_170:
        /*0008*/ 	.byte	0x04, 0x17
        /*000a*/ 	.short	(.L_172 - .L_171)
.L_171:
        /*000c*/ 	.word	0x00000000
        /*0010*/ 	.short	0x0003
        /*0012*/ 	.short	0x0018
        /*0014*/ 	.byte	0x00, 0xf5, 0x21, 0x00


	//----- nvinfo : EIATTR_KPARAM_INFO
	.align		4
.L_172:
        /*0018*/ 	.byte	0x04, 0x17
        /*001a*/ 	.short	(.L_174 - .L_173)
.L_173:
        /*001c*/ 	.word	0x00000000
        /*0020*/ 	.short	0x0002
        /*0022*/ 	.short	0x0010
        /*0024*/ 	.byte	0x00, 0xf5, 0x21, 0x00


	//----- nvinfo : EIATTR_KPARAM_INFO
	.align		4
.L_174:
        /*0028*/ 	.byte	0x04, 0x17
        /*002a*/ 	.short	(.L_176 - .L_175)
.L_175:
        /*002c*/ 	.word	0x00000000
        /*0030*/ 	.short	0x0001
        /*0032*/ 	.short	0x0008
        /*0034*/ 	.byte	0x00, 0xf5, 0x21, 0x00


	//----- nvinfo : EIATTR_KPARAM_INFO
	.align		4
.L_176:
        /*0038*/ 	.byte	0x04, 0x17
        /*003a*/ 	.short	(.L_178 - .L_177)
.L_177:
        /*003c*/ 	.word	0x00000000
        /*0040*/ 	.short	0x0000
        /*0042*/ 	.short	0x0000
        /*0044*/ 	.byte	0x00, 0xf0, 0x11, 0x00


	//----- nvinfo : EIATTR_SPARSE_MMA_MASK
	.align		4
.L_178:
        /*0048*/ 	.byte	0x03, 0x50
        /*004a*/ 	.short	0x0000


	//----- nvinfo : EIATTR_MAXREG_COUNT
	.align		4
        /*004c*/ 	.byte	0x03, 0x1b
        /*004e*/ 	.short	0x00ff


	//----- nvinfo : EIATTR_NUM_BARRIERS
	.align		4
        /*0050*/ 	.byte	0x02, 0x4c
        /*0052*/ 	.byte	0x01
	.zero		1


	//----- nvinfo : EIATTR_MERCURY_ISA_VERSION
	.align		4
        /*0054*/ 	.byte	0x03, 0x5f
        /*0056*/ 	.short	0x0101


	//----- nvinfo : EIATTR_VRC_CTA_INIT_COUNT
	.align		4
        /*0058*/ 	.byte	0x02, 0x4a
	.zero		1
	.zero		1


	//----- nvinfo : EIATTR_EXIT_INSTR_OFFSETS
	.align		4
        /*005c*/ 	.byte	0x04, 0x1c
        /*005e*/ 	.short	(.L_180 - .L_179)


	//   ....[0]....
.L_179:
        /*0060*/ 	.word	0x00000260


	//   ....[1]....
        /*0064*/ 	.word	0x00000820


	//----- nvinfo : EIATTR_CRS_STACK_SIZE
	.align		4
.L_180:
        /*0068*/ 	.byte	0x04, 0x1e
        /*006a*/ 	.short	(.L_182 - .L_181)
.L_181:
        /*006c*/ 	.word	0x00000000


	//----- nvinfo : EIATTR_CBANK_PARAM_SIZE
	.align		4
.L_182:
        /*0070*/ 	.byte	0x03, 0x19
        /*0072*/ 	.short	0x0020


	//----- nvinfo : EIATTR_PARAM_CBANK
	.align		4
        /*0074*/ 	.byte	0x04, 0x0a
        /*0076*/ 	.short	(.L_184 - .L_183)
	.align		4
.L_183:
        /*0078*/ 	.word	index@(.nv.constant0._Z20CudaDotProductKernelIfdEviPKT_S2_PT0_)
        /*007c*/ 	.short	0x0380
        /*007e*/ 	.short	0x0020


	//----- nvinfo : EIATTR_SW_WAR
	.align		4
.L_184:
        /*0080*/ 	.byte	0x04, 0x36
        /*0082*/ 	.short	(.L_186 - .L_185)
.L_185:
        /*0084*/ 	.word	0x00000008
.L_186:


//--------------------- .nv.info._Z22CudaSingleAdasumKernelIddEviPT_PKS0_PT0_ --------------------------
	.section	.nv.info._Z22CudaSingleAdasumKernelIddEviPT_PKS0_PT0_,"",@"SHT_CUDA_INFO"
	.sectionflags	@""
	.align	4


	//----- nvinfo : EIATTR_CUDA_API_VERSION
	.align		4
        /*0000*/ 	.byte	0x04, 0x37
        /*0002*/ 	.short	(.L_188 - .L_187)
.L_187:
        /*0004*/ 	.word	0x00000082


	//----- nvinfo : EIATTR_KPARAM_INFO
	.align		4
.L_188:
        /*0008*/ 	.byte	0x04, 0x17
        /*000a*/ 	.short	(.L_190 - .L_189)
.L_189:
        /*000c*/ 	.word	0x00000000
        /*0010*/ 	.short	0x0003
        /*0012*/ 	.short	0x0018
        /*0014*/ 	.byte	0x00, 0xf5, 0x21, 0x00


	//----- nvinfo : EIATTR_KPARAM_INFO
	.align		4
.L_190:
        /*0018*/ 	.byte	0x04, 0x17
        /*001a*/ 	.short	(.L_192 - .L_191)
.L_191:
        /*001c*/ 	.word	0x00000000
        /*0020*/ 	.short	0x0002
        /*0022*/ 	.short	0x0010
        /*0024*/ 	.byte	0x00, 0xf5, 0x21, 0x00


	//----- nvinfo : EIATTR_KPARAM_INFO
	.align		4
.L_192:
        /*0028*/ 	.byte	0x04, 0x17
        /*002a*/ 	.short	(.L_194 - .L_193)
.L_193:
        /*002c*/ 	.word	0x00000000
        /*0030*/ 	.short	0x0001
        /*0032*/ 	.short	0x0008
        /*0034*/ 	.byte	0x00, 0xf5, 0x21, 0x00


	//----- nvinfo : EIATTR_KPARAM_INFO
	.align		4
.L_194:
        /*0038*/ 	.byte	0x04, 0x17
        /*003a*/ 	.short	(.L_196 - .L_195)
.L_195:
        /*003c*/ 	.word	0x00000000
        /*0040*/ 	.short	0x0000
        /*0042*/ 	.short	0x0000
        /*0044*/ 	.byte	0x00, 0xf0, 0x11, 0x00


	//----- nvinfo : EIATTR_SPARSE_MMA_MASK
	.align		4
.L_196:
        /*0048*/ 	.byte	0x03, 0x50
        /*004a*/ 	.short	0x0000


	//----- nvinfo : EIATTR_MAXREG_COUNT
	.align		4
        /*004c*/ 	.byte	0x03, 0x1b
        /*004e*/ 	.short	0x00ff


	//----- nvinfo : EIATTR_NUM_BARRIERS
	.align		4
        /*0050*/ 	.byte	0x02, 0x4c
        /*0052*/ 	.byte	0x01
	.zero		1


	//----- nvinfo : EIATTR_MERCURY_ISA_VERSION
	.align		4
        /*0054*/ 	.byte	0x03, 0x5f
        /*0056*/ 	.short	0x0101


	//----- nvinfo : EIATTR_VRC_CTA_INIT_COUNT
	.align		4
        /*0058*/ 	.byte	0x02, 0x4a
	.zero		1
	.zero		1


	//----- nvinfo : EIATTR_EXIT_INSTR_OFFSETS
	.align		4
        /*005c*/ 	.byte	0x04, 0x1c
        /*005e*/ 	.short	(.L_198 - .L_197)


	//   ....[0]....
.L_197:
        /*0060*/ 	.word	0x00000510


	//   ....[1]....
        /*0064*/ 	.word	0x000005f0


	//----- nvinfo : EIATTR_CRS_STACK_SIZE
	.align		4
.L_198:
        /*0068*/ 	.byte	0x04, 0x1e
        /*006a*/ 	.short	(.L_200 - .L_199)
.L_199:
        /*006c*/ 	.word	0x00000000


	//----- nvinfo : EIATTR_CBANK_PARAM_SIZE
	.align		4
.L_200:
        /*0070*/ 	.byte	0x03, 0x19
        /*0072*/ 	.short	0x0020


	//----- nvinfo : EIATTR_PARAM_CBANK
	.align		4
        /*0074*/ 	.byte	0x04, 0x0a
        /*0076*/ 	.short	(.L_202 - .L_201)
	.align		4
.L_201:
        /*0078*/ 	.word	index@(.nv.constant0._Z22CudaSingleAdasumKernelIddEviPT_PKS0_PT0_)
        /*007c*/ 	.short	0x0380
        /*007e*/ 	.short	0x0020


	//----- nvinfo : EIATTR_SW_WAR
	.align		4
.L_202:
        /*0080*/ 	.byte	0x04, 0x36
        /*0082*/ 	.short	(.L_204 - .L_203)
.L_203:
        /*0084*/ 	.word	0x00000008
.L_204:


//--------------------- .nv.info._Z20CudaDotProductKernelIddEviPKT_S2_PT0_ --------------------------
	.section	.nv.info._Z20CudaDotProductKernelIddEviPKT_S2_PT0_,"",@"SHT_CUDA_INFO"
	.sectionflags	@""
	.align	4


	//----- nvinfo : EIATTR_CUDA_API_VERSION
	.align		4
        /*0000*/ 	.byte	0x04, 0x37
        /*0002*/ 	.short	(.L_206 - .L_205)
.L_205:
        /*0004*/ 	.word	0x00000082


	//----- nvinfo : EIATTR_KPARAM_INFO
	.align		4
.L_206:
        /*0008*/ 	.byte	0x04, 0x17
        /*000a*/ 	.short	(.L_208 - .L_207)
.L_207:
        /*000c*/ 	.word	0x00000000
        /*0010*/ 	.short	0x0003
        /*0012*/ 	.short	0x0018
        /*0014*/ 	.byte	0x00, 0xf5, 0x21, 0x00


	//----- nvinfo : EIATTR_KPARAM_INFO
	.align		4
.L_208:
        /*0018*/ 	.byte	0x04, 0x17
        /*001a*/ 	.short	(.L_210 - .L_209)
.L_209:
        /*001c*/ 	.word	0x00000000
        /*0020*/ 	.short	0x0002
        /*0022*/ 	.short	0x0010
        /*0024*/ 	.byte	0x00, 0xf5, 0x21, 0x00


	//----- nvinfo : EIATTR_KPARAM_INFO
	.align		4
.L_210:
        /*0028*/ 	.byte	0x04, 0x17
        /*002a*/ 	.short	(.L_212 - .L_211)
.L_211:
        /*002c*/ 	.word	0x00000000
        /*0030*/ 	.short	0x0001
        /*0032*/ 	.short	0x0008
        /*0034*/ 	.byte	0x00, 0xf5, 0x21, 0x00


	//----- nvinfo : EIATTR_KPARAM_INFO
	.align		4
.L_212:
        /*0038*/ 	.byte	0x04, 0x17
        /*003a*/ 	.short	(.L_214 - .L_213)
.L_213:
        /*003c*/ 	.word	0x00000000
        /*0040*/ 	.short	0x0000
        /*0042*/ 	.short	0x0000
        /*0044*/ 	.byte	0x00, 0xf0, 0x11, 0x00


	//----- nvinfo : EIATTR_SPARSE_MMA_MASK
	.align		4
.L_214:
        /*0048*/ 	.byte	0x03, 0x50
        /*004a*/ 	.short	0x0000


	//----- nvinfo : EIATTR_MAXREG_COUNT
	.align		4
        /*004c*/ 	.byte	0x03, 0x1b
        /*004e*/ 	.short	0x00ff


	//----- nvinfo : EIATTR_NUM_BARRIERS
	.align		4
        /*0050*/ 	.byte	0x02, 0x4c
        /*0052*/ 	.byte	0x01
	.zero		1


	//----- nvinfo : EIATTR_MERCURY_ISA_VERSION
	.align		4
        /*0054*/ 	.byte	0x03, 0x5f
        /*0056*/ 	.short	0x0101


	//----- nvinfo : EIATTR_VRC_CTA_INIT_COUNT
	.align		4
        /*0058*/ 	.byte	0x02, 0x4a
	.zero		1
	.zero		1


	//----- nvinfo : EIATTR_EXIT_INSTR_OFFSETS
	.align		4
        /*005c*/ 	.byte	0x04, 0x1c
        /*005e*/ 	.short	(.L_216 - .L_215)


	//   ....[0]....
.L_215:
        /*0060*/ 	.word	0x00000240


	//   ....[1]....
        /*0064*/ 	.word	0x00000800


	//----- nvinfo : EIATTR_CRS_STACK_SIZE
	.align		4
.L_216:
        /*0068*/ 	.byte	0x04, 0x1e
        /*006a*/ 	.short	(.L_218 - .L_217)
.L_217:
        /*006c*/ 	.word	0x00000000


	//----- nvinfo : EIATTR_CBANK_PARAM_SIZE
	.align		4
.L_218:
        /*0070*/ 	.byte	0x03, 0x19
        /*0072*/ 	.short	0x0020


	//----- nvinfo : EIATTR_PARAM_CBANK
	.align		4
        /*0074*/ 	.byte	0x04, 0x0a
        /*0076*/ 	.short	(.L_220 - .L_219)
	.align		4
.L_219:
        /*0078*/ 	.word	index@(.nv.constant0._Z20CudaDotProductKernelIddEviPKT_S2_PT0_)
        /*007c*/ 	.short	0x0380
        /*007e*/ 	.short	0x0020


	//----- nvinfo : EIATTR_SW_WAR
	.align		4
.L_220:
        /*0080*/ 	.byte	0x04, 0x36
        /*0082*/ 	.short	(.L_222 - .L_221)
.L_221:
        /*0084*/ 	.word	0x00000008
.L_222:


//--------------------- .nv.callgraph             --------------------------
	.section	.nv.callgraph,"",@"SHT_CUDA_CALLGRAPH"
	.align	4
	.sectionentsize	8
	.align		4
        /*0000*/ 	.word	0x00000000
	.align		4
        /*0004*/ 	.word	0xffffffff
	.align		4
        /*0008*/ 	.word	0x00000000
	.align		4
        /*000c*/ 	.word	0xfffffffe
	.align		4
        /*0010*/ 	.word	0x00000000
	.align		4
        /*0014*/ 	.word	0xfffffffd
	.align		4
        /*0018*/ 	.word	0x00000000
	.align		4
        /*001c*/ 	.word	0xfffffffc


//--------------------- .nv.constant3             --------------------------
	.section	.nv.constant3,"a",@progbits
	.align	8
.nv.constant3:
	.type		min_guard,@object
	.size		min_guard,(.L_0 - min_guard)
min_guard:
        /*0000*/ 	.byte	0x00, 0x00, 0x00, 0x00, 0x00, 0x00, 0x10, 0x00
.L_0:


//--------------------- .text._Z18CudaScaleAddKernelI6__halfdEviPT_PKS1_T0_S5_ --------------------------
	.section	.text._Z18CudaScaleAddKernelI6__halfdEviPT_PKS1_T0_S5_,"ax",@progbits
	.align	128
        .global         _Z18CudaScaleAddKernelI6__halfdEviPT_PKS1_T0_S5_
        .type           _Z18CudaScaleAddKernelI6__halfdEviPT_PKS1_T0_S5_,@function
        .size           _Z18CudaScaleAddKernelI6__halfdEviPT_PKS1_T0_S5_,(.L_x_54 - _Z18CudaScaleAddKernelI6__halfdEviPT_PKS1_T0_S5_)
        .other          _Z18CudaScaleAddKernelI6__halfdEviPT_PKS1_T0_S5_,@"STO_CUDA_ENTRY STV_DEFAULT"
_Z18CudaScaleAddKernelI6__halfdEviPT_PKS1_T0_S5_:
.text._Z18CudaScaleAddKernelI6__halfdEviPT_PKS1_T0_S5_:
[----:B------:R-:W-:Y:S01]  /*0000*/  LDC R1, c[0x0][0x37c] ;  /* 0x0000df00ff017b82 */ /* 0x000fe20000000800 */
[----:B------:R-:W0:Y:S07]  /*0010*/  S2R R5, SR_TID.X ;  /* 0x0000000000057919 */ /* 0x000e2e0000002100 */
[----:B------:R-:W0:Y:S01]  /*0020*/  S2UR UR4, SR_CTAID.X ;  /* 0x00000000000479c3 */ /* 0x000e220000002500 */
[----:B------:R-:W1:Y:S07]  /*0030*/  LDCU UR5, c[0x0][0x380] ;  /* 0x00007000ff0577ac */ /* 0x000e6e0008000800 */
[----:B------:R-:W0:Y:S02]  /*0040*/  LDC R0, c[0x0][0x360] ;  /* 0x0000d800ff007b82 */ /* 0x000e240000000800 */
[----:B0-----:R-:W-:-:S05]  /*0050*/  IMAD R5, R0, UR4, R5 ;  /* 0x0000000400057c24 */ /* 0x001fca000f8e0205 */
[----:B-1----:R-:W-:-:S13]  /*0060*/  ISETP.GE.AND P0, PT, R5, UR5, PT ;  /* 0x0000000505007c0c */ /* 0x002fda000bf06270 */
[----:B------:R-:W-:Y:S05]  /*0070*/  @P0 EXIT ;  /* 0x000000000000094d */ /* 0x000fea0003800000 */
[----:B------:R-:W0:Y:S01]  /*0080*/  LDC.64 R6, c[0x0][0x390] ;  /* 0x0000e400ff067b82 */ /* 0x000e220000000a00 */
[----:B------:R-:W1:Y:S01]  /*0090*/  LDCU.64 UR4, c[0x0][0x358] ;  /* 0x00006b00ff0477ac */ /* 0x000e620008000a00 */
[----:B------:R-:W2:Y:S06]  /*00a0*/  LDCU.64 UR6, c[0x0][0x3a0] ;  /* 0x00007400ff0677ac */ /* 0x000eac0008000a00 */
[----:B------:R-:W3:Y:S08]  /*00b0*/  LDC.64 R2, c[0x0][0x388] ;  /* 0x0000e200ff027b82 */ /* 0x000ef00000000a00 */
[----:B------:R-:W4:Y:S01]  /*00c0*/  LDC.64 R10, c[0x0][0x398] ;  /* 0x0000e600ff0a7b82 */ /* 0x000f220000000a00 */
[----:B0-----:R-:W-:-:S06]  /*00d0*/  IMAD.WIDE R6, R5, 0x2, R6 ;  /* 0x0000000205067825 */ /* 0x001fcc00078e0206 */
[----:B-1----:R-:W5:Y:S01]  /*00e0*/  LDG.E.U16 R6, desc[UR4][R6.64] ;  /* 0x0000000406067981 */ /* 0x002f62000c1e1500 */
[----:B---3--:R-:W-:-:S05]  /*00f0*/  IMAD.WIDE R2, R5, 0x2, R2 ;  /* 0x0000000205027825 */ /* 0x008fca00078e0202 */
[----:B------:R-:W3:Y:S01]  /*0100*/  LDG.E.U16 R0, desc[UR4][R2.64] ;  /* 0x0000000402007981 */ /* 0x000ee2000c1e1500 */
[----:B-----5:R-:W-:-:S04]  /*0110*/  HADD2.F32 R12, -RZ, R6.H0_H0 ;  /* 0x20000006ff0c7230 */ /* 0x020fc80000004100 */
[----:B------:R-:W2:Y:S01]  /*0120*/  F2F.F64.F32 R8, R12 ;  /* 0x0000000c00087310 */ /* 0x000ea20000201800 */
[----:B---3--:R-:W-:-:S07]  /*0130*/  HADD2.F32 R0, -RZ, R0.H0_H0 ;  /* 0x20000000ff007230 */ /* 0x008fce0000004100 */
[----:B------:R-:W4:Y:S01]  /*0140*/  F2F.F64.F32 R4, R0 ;  /* 0x0000000000047310 */ /* 0x000f220000201800 */
[----:B--2---:R-:W-:-:S08]  /*0150*/  DMUL R8, R8, UR6 ;  /* 0x0000000608087c28 */ /* 0x004fd00008000000 */
[----:B----4-:R-:W-:-:S10]  /*0160*/  DFMA R4, R4, R10, R8 ;  /* 0x0000000a0404722b */ /* 0x010fd40000000008 */
[----:B------:R-:W0:Y:S02]  /*0170*/  F2F.F16.F64 R5, R4 ;  /* 0x0000000400057310 */ /* 0x000e240000300800 */
[----:B0-----:R-:W-:Y:S01]  /*0180*/  STG.E.U16 desc[UR4][R2.64], R5 ;  /* 0x0000000502007986 */ /* 0x001fe2000c101504 */
[----:B------:R-:W-:Y:S05]  /*0190*/  EXIT ;  /* 0x000000000000794d */ /* 0x000fea0003800000 */
.L_x_0:
[----:B------:R-:W-:-:S00]  /*01a0*/  BRA `(.L_x_0) ;  /* 0xfffffffc00fc7947 */ /* 0x000fc0000383ffff */
[----:B------:R-:W-:-:S00]  /*01b0*/  NOP ;  /* 0x0000000000007918 */ /* 0x000fc00000000000 */
        /* <DEDUP_REMOVED lines=12> */
.L_x_54:


//--------------------- .text._Z18CudaScaleAddKernelIfdEviPT_PKS0_T0_S4_ --------------------------
	.section	.text._Z18CudaScaleAddKernelIfdEviPT_PKS0_T0_S4_,"ax",@progbits
	.align	128
        .global         _Z18CudaScaleAddKernelIfdEviPT_PKS0_T0_S4_
        .type           _Z18CudaScaleAddKernelIfdEviPT_PKS0_T0_S4_,@function
        .size           _Z18CudaScaleAddKernelIfdEviPT_PKS0_T0_S4_,(.L_x_55 - _Z18CudaScaleAddKernelIfdEviPT_PKS0_T0_S4_)
        .other          _Z18CudaScaleAddKernelIfdEviPT_PKS0_T0_S4_,@"STO_CUDA_ENTRY STV_DEFAULT"
_Z18CudaScaleAddKernelIfdEviPT_PKS0_T0_S4_:
.text._Z18CudaScaleAddKernelIfdEviPT_PKS0_T0_S4_:
        /* <DEDUP_REMOVED lines=14> */
[----:B-1----:R-:W5:Y:S01]  /*00e0*/  LDG.E R6, desc[UR4][R6.64] ;  /* 0x0000000406067981 */ /* 0x002f62000c1e1900 */
[----:B---3--:R-:W-:-:S05]  /*00f0*/  IMAD.WIDE R2, R5, 0x4, R2 ;  /* 0x0000000405027825 */ /* 0x008fca00078e0202 */
[----:B------:R-:W3:Y:S01]  /*0100*/  LDG.E R0, desc[UR4][R2.64] ;  /* 0x0000000402007981 */ /* 0x000ee2000c1e1900 */
[----:B-----5:R-:W2:Y:S08]  /*0110*/  F2F.F64.F32 R8, R6 ;  /* 0x0000000600087310 */ /* 0x020eb00000201800 */
[----:B---3--:R-:W4:Y:S01]  /*0120*/  F2F.F64.F32 R4, R0 ;  /* 0x0000000000047310 */ /* 0x008f220000201800 */
[----:B--2---:R-:W-:-:S08]  /*0130*/  DMUL R8, R8, UR6 ;  /* 0x0000000608087c28 */ /* 0x004fd00008000000 */
[----:B----4-:R-:W-:-:S10]  /*0140*/  DFMA R4, R4, R10, R8 ;  /* 0x0000000a0404722b */ /* 0x010fd40000000008 */
[----:B------:R-:W0:Y:S02]  /*0150*/  F2F.F32.F64 R5, R4 ;  /* 0x0000000400057310 */ /* 0x000e240000301000 */
[----:B0-----:R-:W-:Y:S01]  /*0160*/  STG.E desc[UR4][R2.64], R5 ;  /* 0x0000000502007986 */ /* 0x001fe2000c101904 */
[----:B------:R-:W-:Y:S05]  /*0170*/  EXIT ;  /* 0x000000000000794d */ /* 0x000fea0003800000 */
.L_x_1:
        /* <DEDUP_REMOVED lines=16> */
.L_x_55:


//--------------------- .text._Z18CudaScaleAddKernelIddEviPT_PKS0_T0_S4_ --------------------------
	.section	.text._Z18CudaScaleAddKernelIddEviPT_PKS0_T0_S4_,"ax",@progbits
	.align	128
        .global         _Z18CudaScaleAddKernelIddEviPT_PKS0_T0_S4_
        .type           _Z18CudaScaleAddKernelIddEviPT_PKS0_T0_S4_,@function
        .size           _Z18CudaScaleAddKernelIddEviPT_PKS0_T0_S4_,(.L_x_56 - _Z18CudaScaleAddKernelIddEviPT_PKS0_T0_S4_)
        .other          _Z18CudaScaleAddKernelIddEviPT_PKS0_T0_S4_,@"STO_CUDA_ENTRY STV_DEFAULT"
_Z18CudaScaleAddKernelIddEviPT_PKS0_T0_S4_:
.text._Z18CudaScaleAddKernelIddEviPT_PKS0_T0_S4_:
        /* <DEDUP_REMOVED lines=14> */
[----:B-1----:R-:W2:Y:S01]  /*00e0*/  LDG.E.64 R6, desc[UR4][R6.64] ;  /* 0x0000000406067981 */ /* 0x002ea2000c1e1b00 */
[----:B---3--:R-:W-:-:S05]  /*00f0*/  IMAD.WIDE R2, R5, 0x8, R2 ;  /* 0x0000000805027825 */ /* 0x008fca00078e0202 */
[----:B------:R-:W4:Y:S01]  /*0100*/  LDG.E.64 R4, desc[UR4][R2.64] ;  /* 0x0000000402047981 */ /* 0x000f22000c1e1b00 */
[----:B--2---:R-:W-:-:S08]  /*0110*/  DMUL R8, R6, UR6 ;  /* 0x0000000606087c28 */ /* 0x004fd00008000000 */
[----:B----4-:R-:W-:-:S07]  /*0120*/  DFMA R4, R4, R10, R8 ;  /* 0x0000000a0404722b */ /* 0x010fce0000000008 */
[----:B------:R-:W-:Y:S01]  /*0130*/  STG.E.64 desc[UR4][R2.64], R4 ;  /* 0x0000000402007986 */ /* 0x000fe2000c101b04 */
[----:B------:R-:W-:Y:S05]  /*0140*/  EXIT ;  /* 0x000000000000794d */ /* 0x000fea0003800000 */
.L_x_2:
        /* <DEDUP_REMOVED lines=11> */
.L_x_56:


//--------------------- .text._Z22CudaSingleAdasumKernelI6__halfdEviPT_PKS1_PT0_ --------------------------
	.section	.text._Z22CudaSingleAdasumKernelI6__halfdEviPT_PKS1_PT0_,"ax",@progbits
	.align	128
        .global         _Z22CudaSingleAdasumKernelI6__halfdEviPT_PKS1_PT0_
        .type           _Z22CudaSingleAdasumKernelI6__halfdEviPT_PKS1_PT0_,@function
        .size           _Z22CudaSingleAdasumKernelI6__halfdEviPT_PKS1_PT0_,(.L_x_51 - _Z22CudaSingleAdasumKernelI6__halfdEviPT_PKS1_PT0_)
        .other          _Z22CudaSingleAdasumKernelI6__halfdEviPT_PKS1_PT0_,@"STO_CUDA_ENTRY STV_DEFAULT"
_Z22CudaSingleAdasumKernelI6__halfdEviPT_PKS1_PT0_:
.text._Z22CudaSingleAdasumKernelI6__halfdEviPT_PKS1_PT0_:
[----:B------:R-:W-:Y:S01]  /*0000*/  LDC R1, c[0x0][0x37c] ;  /* 0x0000df00ff017b82 */ /* 0x000fe20000000800 */
[----:B------:R-:W0:Y:S07]  /*0010*/  S2R R0, SR_TID.X ;  /* 0x0000000000007919 */ /* 0x000e2e0000002100 */
[----:B------:R-:W1:Y:S01]  /*0020*/  S2UR UR4, SR_CTAID.X ;  /* 0x00000000000479c3 */ /* 0x000e620000002500 */
[----:B------:R-:W2:Y:S01]  /*0030*/  LDCU.64 UR6, c[0x0][0x358] ;  /* 0x00006b00ff0677ac */ /* 0x000ea20008000a00 */
[----:B------:R-:W-:Y:S06]  /*0040*/  BSSY.RECONVERGENT B0, `(.L_x_3) ;  /* 0x0000049000007945 */ /* 0x000fec0003800200 */
[----:B------:R-:W1:Y:S01]  /*0050*/  LDC R3, c[0x0][0x360] ;  /* 0x0000d800ff037b82 */ /* 0x000e620000000800 */
[----:B0-----:R-:W-:Y:S01]  /*0060*/  ISETP.NE.AND P0, PT, R0, RZ, PT ;  /* 0x000000ff0000720c */ /* 0x001fe20003f05270 */
[----:B-1----:R-:W-:-:S12]  /*0070*/  IMAD R0, R3, UR4, R0 ;  /* 0x0000000403007c24 */ /* 0x002fd8000f8e0200 */
[----:B--2---:R-:W-:Y:S05]  /*0080*/  @P0 BRA `(.L_x_4) ;  /* 0x0000000400100947 */ /* 0x004fea0003800000 */
[----:B------:R-:W0:Y:S01]  /*0090*/  LDC.64 R6, c[0x0][0x398] ;  /* 0x0000e600ff067b82 */ /* 0x000e220000000a00 */
[----:B------:R-:W1:Y:S01]  /*00a0*/  LDCU.64 UR4, c[0x3][URZ] ;  /* 0x00c00000ff0477ac */ /* 0x000e620008000a00 */
[----:B0-----:R-:W1:Y:S01]  /*00b0*/  LDG.E.64 R4, desc[UR6][R6.64] ;  /* 0x0000000606047981 */ /* 0x001e62000c1e1b00 */
[----:B------:R-:W-:Y:S02]  /*00c0*/  IMAD.MOV.U32 R2, RZ, RZ, 0x0 ;  /* 0x00000000ff027424 */ /* 0x000fe400078e00ff */
[----:B------:R-:W-:Y:S01]  /*00d0*/  IMAD.MOV.U32 R3, RZ, RZ, 0x3ff00000 ;  /* 0x3ff00000ff037424 */ /* 0x000fe200078e00ff */
[----:B-1----:R-:W-:-:S14]  /*00e0*/  DSETP.GE.AND P0, PT, R4, UR4, PT ;  /* 0x0000000404007e2a */ /* 0x002fdc000bf06000 */
[----:B------:R-:W-:Y:S05]  /*00f0*/  @!P0 BRA `(.L_x_5) ;  /* 0x0000000000588947 */ /* 0x000fea0003800000 */
[----:B------:R-:W2:Y:S01]  /*0100*/  LDG.E.64 R6, desc[UR6][R6.64+0x10] ;  /* 0x0000100606067981 */ /* 0x000ea2000c1e1b00 */
[----:B------:R-:W0:Y:S01]  /*0110*/  MUFU.RCP64H R3, R5 ;  /* 0x0000000500037308 */ /* 0x000e220000001800 */
[----:B------:R-:W-:-:S06]  /*0120*/  IMAD.MOV.U32 R2, RZ, RZ, 0x1 ;  /* 0x00000001ff027424 */ /* 0x000fcc00078e00ff */
[----:B0-----:R-:W-:-:S08]  /*0130*/  DFMA R8, -R4, R2, 1 ;  /* 0x3ff000000408742b */ /* 0x001fd00000000102 */
[----:B------:R-:W-:-:S08]  /*0140*/  DFMA R8, R8, R8, R8 ;  /* 0x000000080808722b */ /* 0x000fd00000000008 */
[----:B------:R-:W-:-:S08]  /*0150*/  DFMA R8, R2, R8, R2 ;  /* 0x000000080208722b */ /* 0x000fd00000000002 */
[----:B------:R-:W-:-:S08]  /*0160*/  DFMA R2, -R4, R8, 1 ;  /* 0x3ff000000402742b */ /* 0x000fd00000000108 */
[----:B------:R-:W-:-:S08]  /*0170*/  DFMA R2, R8, R2, R8 ;  /* 0x000000020802722b */ /* 0x000fd00000000008 */
[----:B--2---:R-:W-:Y:S01]  /*0180*/  DMUL R8, R6, R2 ;  /* 0x0000000206087228 */ /* 0x004fe20000000000 */
[----:B------:R-:W-:-:S07]  /*0190*/  FSETP.GEU.AND P1, PT, |R7|, 6.5827683646048100446e-37, PT ;  /* 0x036000000700780b */ /* 0x000fce0003f2e200 */
[----:B------:R-:W-:-:S08]  /*01a0*/  DFMA R10, -R4, R8, R6 ;  /* 0x00000008040a722b */ /* 0x000fd00000000106 */
[----:B------:R-:W-:-:S10]  /*01b0*/  DFMA R2, R2, R10, R8 ;  /* 0x0000000a0202722b */ /* 0x000fd40000000008 */
[----:B------:R-:W-:-:S05]  /*01c0*/  FFMA R8, RZ, R5, R3 ;  /* 0x00000005ff087223 */ /* 0x000fca0000000003 */
[----:B------:R-:W-:-:S13]  /*01d0*/  FSETP.GT.AND P0, PT, |R8|, 1.469367938527859385e-39, PT ;  /* 0x001000000800780b */ /* 0x000fda0003f04200 */
[----:B------:R-:W-:Y:S05]  /*01e0*/  @P0 BRA P1, `(.L_x_6) ;  /* 0x0000000000100947 */ /* 0x000fea0000800000 */
[----:B------:R-:W-:Y:S01]  /*01f0*/  IMAD.MOV.U32 R8, RZ, RZ, R6 ;  /* 0x000000ffff087224 */ /* 0x000fe200078e0006 */
[----:B------:R-:W-:Y:S01]  /*0200*/  MOV R10, 0x230 ;  /* 0x00000230000a7802 */ /* 0x000fe20000000f00 */
[----:B------:R-:W-:-:S07]  /*0210*/  IMAD.MOV.U32 R9, RZ, RZ, R7 ;  /* 0x000000ffff097224 */ /* 0x000fce00078e0007 */
[----:B------:R-:W-:Y:S05]  /*0220*/  CALL.REL.NOINC `($__internal_0_$__cuda_sm20_div_rn_f64_full) ;  /* 0x0000000400087944 */ /* 0x000fea0003c00000 */
.L_x_6:
[----:B------:R-:W-:Y:S02]  /*0230*/  IMAD.MOV.U32 R4, RZ, RZ, 0x0 ;  /* 0x00000000ff047424 */ /* 0x000fe400078e00ff */
[----:B------:R-:W-:-:S06]  /*0240*/  IMAD.MOV.U32 R5, RZ, RZ, 0x3ff00000 ;  /* 0x3ff00000ff057424 */ /* 0x000fcc00078e00ff */
[----:B------:R-:W-:-:S11]  /*0250*/  DFMA R2, R2, -0.5, R4 ;  /* 0xbfe000000202782b */ /* 0x000fd60000000004 */
.L_x_5:
[----:B------:R-:W0:Y:S01]  /*0260*/  LDC.64 R6, c[0x0][0x398] ;  /* 0x0000e600ff067b82 */ /* 0x000e220000000a00 */
[----:B------:R-:W1:Y:S01]  /*0270*/  LDCU.64 UR8, c[0x3][URZ] ;  /* 0x00c00000ff0877ac */ /* 0x000e620008000a00 */
[----:B0-----:R-:W1:Y:S06]  /*0280*/  LDG.E.64 R4, desc[UR6][R6.64+0x8] ;  /* 0x0000080606047981 */ /* 0x001e6c000c1e1b00 */
[----:B------:R-:W0:Y:S01]  /*0290*/  S2UR UR5, SR_CgaCtaId ;  /* 0x00000000000579c3 */ /* 0x000e220000008800 */
[----:B------:R-:W-:Y:S02]  /*02a0*/  UMOV UR4, 0x400 ;  /* 0x0000040000047882 */ /* 0x000fe40000000000 */
[----:B0-----:R-:W-:-:S09]  /*02b0*/  ULEA UR4, UR5, UR4, 0x18 ;  /* 0x0000000405047291 */ /* 0x001fd2000f8ec0ff */
[----:B------:R0:W-:Y:S01]  /*02c0*/  STS.64 [UR4], R2 ;  /* 0x00000002ff007988 */ /* 0x0001e20008000a04 */
[----:B-1----:R-:W-:-:S14]  /*02d0*/  DSETP.GE.AND P0, PT, R4, UR8, PT ;  /* 0x0000000804007e2a */ /* 0x002fdc000bf06000 */
[----:B0-----:R-:W-:Y:S05]  /*02e0*/  @!P0 BRA `(.L_x_7) ;  /* 0x00000000006c8947 */ /* 0x001fea0003800000 */
        /* <DEDUP_REMOVED lines=19> */
.L_x_8:
[----:B------:R-:W0:Y:S01]  /*0420*/  S2UR UR5, SR_CgaCtaId ;  /* 0x00000000000579c3 */ /* 0x000e220000008800 */
[----:B------:R-:W-:Y:S01]  /*0430*/  IMAD.MOV.U32 R4, RZ, RZ, 0x0 ;  /* 0x00000000ff047424 */ /* 0x000fe200078e00ff */
[----:B------:R-:W-:Y:S01]  /*0440*/  UMOV UR4, 0x400 ;  /* 0x0000040000047882 */ /* 0x000fe20000000000 */
[----:B------:R-:W-:-:S06]  /*0450*/  IMAD.MOV.U32 R5, RZ, RZ, 0x3ff00000 ;  /* 0x3ff00000ff057424 */ /* 0x000fcc00078e00ff */
[----:B------:R-:W-:Y:S01]  /*0460*/  DFMA R2, R2, -0.5, R4 ;  /* 0xbfe000000202782b */ /* 0x000fe20000000004 */
[----:B0-----:R-:W-:-:S09]  /*0470*/  ULEA UR4, UR5, UR4, 0x18 ;  /* 0x0000000405047291 */ /* 0x001fd2000f8ec0ff */
[----:B------:R1:W-:Y:S01]  /*0480*/  STS.64 [UR4+0x8], R2 ;  /* 0x00000802ff007988 */ /* 0x0003e20008000a04 */
[----:B------:R-:W-:Y:S05]  /*0490*/  BRA `(.L_x_4) ;  /* 0x00000000000c7947 */ /* 0x000fea0003800000 */
.L_x_7:
[----:B------:R-:W-:Y:S02]  /*04a0*/  IMAD.MOV.U32 R2, RZ, RZ, 0x0 ;  /* 0x00000000ff027424 */ /* 0x000fe400078e00ff */
[----:B------:R-:W-:-:S05]  /*04b0*/  IMAD.MOV.U32 R3, RZ, RZ, 0x3ff00000 ;  /* 0x3ff00000ff037424 */ /* 0x000fca00078e00ff */
[----:B------:R0:W-:Y:S02]  /*04c0*/  STS.64 [UR4+0x8], R2 ;  /* 0x00000802ff007988 */ /* 0x0001e40008000a04 */
.L_x_4:
[----:B------:R-:W-:Y:S05]  /*04d0*/  BSYNC.RECONVERGENT B0 ;  /* 0x0000000000007941 */ /* 0x000fea0003800200 */
.L_x_3:
[----:B------:R-:W2:Y:S01]  /*04e0*/  LDCU UR4, c[0x0][0x380] ;  /* 0x00007000ff0477ac */ /* 0x000ea20008000800 */
[----:B------:R-:W-:Y:S01]  /*04f0*/  BAR.SYNC.DEFER_BLOCKING 0x0 ;  /* 0x0000000000007b1d */ /* 0x000fe20000010000 */
[----:B--2---:R-:W-:-:S13]  /*0500*/  ISETP.GE.AND P0, PT, R0, UR4, PT ;  /* 0x0000000400007c0c */ /* 0x004fda000bf06270 */
[----:B------:R-:W-:Y:S05]  /*0510*/  @P0 EXIT ;  /* 0x000000000000094d */ /* 0x000fea0003800000 */
[----:B------:R-:W2:Y:S08]  /*0520*/  LDC.64 R10, c[0x0][0x390] ;  /* 0x0000e400ff0a7b82 */ /* 0x000eb00000000a00 */
[----:B01----:R-:W0:Y:S01]  /*0530*/  LDC.64 R2, c[0x0][0x388] ;  /* 0x0000e200ff027b82 */ /* 0x003e220000000a00 */
[----:B--2---:R-:W-:-:S06]  /*0540*/  IMAD.WIDE R10, R0, 0x2, R10 ;  /* 0x00000002000a7825 */ /* 0x004fcc00078e020a */
[----:B------:R-:W2:Y:S01]  /*0550*/  LDG.E.U16 R10, desc[UR6][R10.64] ;  /* 0x000000060a0a7981 */ /* 0x000ea2000c1e1500 */
[----:B0-----:R-:W-:-:S05]  /*0560*/  IMAD.WIDE R2, R0, 0x2, R2 ;  /* 0x0000000200027825 */ /* 0x001fca00078e0202 */
[----:B------:R-:W3:Y:S01]  /*0570*/  LDG.E.U16 R0, desc[UR6][R2.64] ;  /* 0x0000000602007981 */ /* 0x000ee2000c1e1500 */
[----:B------:R-:W0:Y:S01]  /*0580*/  S2UR UR5, SR_CgaCtaId ;  /* 0x00000000000579c3 */ /* 0x000e220000008800 */
[----:B------:R-:W-:Y:S02]  /*0590*/  UMOV UR4, 0x400 ;  /* 0x0000040000047882 */ /* 0x000fe40000000000 */
[----:B0-----:R-:W-:-:S09]  /*05a0*/  ULEA UR4, UR5, UR4, 0x18 ;  /* 0x0000000405047291 */ /* 0x001fd2000f8ec0ff */
[----:B------:R-:W0:Y:S01]  /*05b0*/  LDS.128 R4, [UR4] ;  /* 0x00000004ff047984 */ /* 0x000e220008000c00 */
[----:B--2---:R-:W-:-:S06]  /*05c0*/  HADD2.F32 R12, -RZ, R10.H0_H0 ;  /* 0x2000000aff0c7230 */ /* 0x004fcc0000004100 */
[----:B------:R-:W0:Y:S01]  /*05d0*/  F2F.F64.F32 R12, R12 ;  /* 0x0000000c000c7310 */ /* 0x000e220000201800 */
[----:B---3--:R-:W-:-:S07]  /*05e0*/  HADD2.F32 R0, -RZ, R0.H0_H0 ;  /* 0x20000000ff007230 */ /* 0x008fce0000004100 */
[----:B------:R-:W1:Y:S01]  /*05f0*/  F2F.F64.F32 R8, R0 ;  /* 0x0000000000087310 */ /* 0x000e620000201800 */
[----:B0-----:R-:W-:-:S08]  /*0600*/  DMUL R6, R12, R6 ;  /* 0x000000060c067228 */ /* 0x001fd00000000000 */
[----:B-1----:R-:W-:-:S10]  /*0610*/  DFMA R4, R8, R4, R6 ;  /* 0x000000040804722b */ /* 0x002fd40000000006 */
[----:B------:R-:W0:Y:S02]  /*0620*/  F2F.F16.F64 R5, R4 ;  /* 0x0000000400057310 */ /* 0x000e240000300800 */
[----:B0-----:R-:W-:Y:S01]  /*0630*/  STG.E.U16 desc[UR6][R2.64], R5 ;  /* 0x0000000502007986 */ /* 0x001fe2000c101506 */
[----:B------:R-:W-:Y:S05]  /*0640*/  EXIT ;  /* 0x000000000000794d */ /* 0x000fea0003800000 */
        .weak           $__internal_0_$__cuda_sm20_div_rn_f64_full
        .type           $__internal_0_$__cuda_sm20_div_rn_f64_full,@function
        .size           $__internal_0_$__cuda_sm20_div_rn_f64_full,(.L_x_51 - $__internal_0_$__cuda_sm20_div_rn_f64_full)
$__internal_0_$__cuda_sm20_div_rn_f64_full:
[C---:B------:R-:W-:Y:S01]  /*0650*/  FSETP.GEU.AND P0, PT, |R5|.reuse, 1.469367938527859385e-39, PT ;  /* 0x001000000500780b */ /* 0x040fe20003f0e200 */
[----:B------:R-:W-:Y:S01]  /*0660*/  IMAD.MOV.U32 R12, RZ, RZ, 0x1 ;  /* 0x00000001ff0c7424 */ /* 0x000fe200078e00ff */
[C---:B------:R-:W-:Y:S01]  /*0670*/  LOP3.LUT R2, R5.reuse, 0x800fffff, RZ, 0xc0, !PT ;  /* 0x800fffff05027812 */ /* 0x040fe200078ec0ff */
[----:B------:R-:W-:Y:S01]  /*0680*/  IMAD.MOV.U32 R14, RZ, RZ, 0x1ca00000 ;  /* 0x1ca00000ff0e7424 */ /* 0x000fe200078e00ff */
[----:B------:R-:W-:Y:S02]  /*0690*/  LOP3.LUT R20, R5, 0x7ff00000, RZ, 0xc0, !PT ;  /* 0x7ff0000005147812 */ /* 0x000fe400078ec0ff */
[----:B------:R-:W-:Y:S01]  /*06a0*/  LOP3.LUT R3, R2, 0x3ff00000, RZ, 0xfc, !PT ;  /* 0x3ff0000002037812 */ /* 0x000fe200078efcff */
[----:B------:R-:W-:-:S06]  /*06b0*/  IMAD.MOV.U32 R2, RZ, RZ, R4 ;  /* 0x000000ffff027224 */ /* 0x000fcc00078e0004 */
[----:B------:R-:W-:-:S06]  /*06c0*/  @!P0 DMUL R2, R4, 8.98846567431157953865e+307 ;  /* 0x7fe0000004028828 */ /* 0x000fcc0000000000 */
[----:B------:R-:W0:Y:S02]  /*06d0*/  MUFU.RCP64H R13, R3 ;  /* 0x00000003000d7308 */ /* 0x000e240000001800 */
[----:B0-----:R-:W-:-:S08]  /*06e0*/  DFMA R6, R12, -R2, 1 ;  /* 0x3ff000000c06742b */ /* 0x001fd00000000802 */
[----:B------:R-:W-:-:S08]  /*06f0*/  DFMA R6, R6, R6, R6 ;  /* 0x000000060606722b */ /* 0x000fd00000000006 */
[----:B------:R-:W-:Y:S01]  /*0700*/  DFMA R12, R12, R6, R12 ;  /* 0x000000060c0c722b */ /* 0x000fe2000000000c */
[----:B------:R-:W-:Y:S02]  /*0710*/  IMAD.MOV.U32 R7, RZ, RZ, R9 ;  /* 0x000000ffff077224 */ /* 0x000fe400078e0009 */
[----:B------:R-:W-:-:S03]  /*0720*/  IMAD.MOV.U32 R6, RZ, RZ, R8 ;  /* 0x000000ffff067224 */ /* 0x000fc600078e0008 */
[----:B------:R-:W-:Y:S02]  /*0730*/  LOP3.LUT R11, R7, 0x7ff00000, RZ, 0xc0, !PT ;  /* 0x7ff00000070b7812 */ /* 0x000fe400078ec0ff */
[----:B------:R-:W-:Y:S01]  /*0740*/  DFMA R16, R12, -R2, 1 ;  /* 0x3ff000000c10742b */ /* 0x000fe20000000802 */
[----:B------:R-:W-:Y:S01]  /*0750*/  IMAD.MOV.U32 R8, RZ, RZ, R6 ;  /* 0x000000ffff087224 */ /* 0x000fe200078e0006 */
[----:B------:R-:W-:Y:S01]  /*0760*/  ISETP.GE.U32.AND P1, PT, R11, R20, PT ;  /* 0x000000140b00720c */ /* 0x000fe20003f26070 */
[----:B------:R-:W-:-:S03]  /*0770*/  IMAD.MOV.U32 R21, RZ, RZ, R11 ;  /* 0x000000ffff157224 */ /* 0x000fc600078e000b */
[----:B------:R-:W-:Y:S02]  /*0780*/  SEL R9, R14, 0x63400000, !P1 ;  /* 0x634000000e097807 */ /* 0x000fe40004800000 */
[----:B------:R-:W-:Y:S01]  /*0790*/  DFMA R12, R12, R16, R12 ;  /* 0x000000100c0c722b */ /* 0x000fe2000000000c */
[----:B------:R-:W-:Y:S02]  /*07a0*/  FSETP.GEU.AND P1, PT, |R7|, 1.469367938527859385e-39, PT ;  /* 0x001000000700780b */ /* 0x000fe40003f2e200 */
[----:B------:R-:W-:-:S11]  /*07b0*/  LOP3.LUT R9, R9, 0x800fffff, R7, 0xf8, !PT ;  /* 0x800fffff09097812 */ /* 0x000fd600078ef807 */
[----:B------:R-:W-:Y:S05]  /*07c0*/  @P1 BRA `(.L_x_9) ;  /* 0x0000000000201947 */ /* 0x000fea0003800000 */
[----:B------:R-:W-:-:S04]  /*07d0*/  LOP3.LUT R16, R5, 0x7ff00000, RZ, 0xc0, !PT ;  /* 0x7ff0000005107812 */ /* 0x000fc800078ec0ff */
[----:B------:R-:W-:Y:S01]  /*07e0*/  ISETP.GE.U32.AND P1, PT, R11, R16, PT ;  /* 0x000000100b00720c */ /* 0x000fe20003f26070 */
[----:B------:R-:W-:-:S03]  /*07f0*/  IMAD.MOV.U32 R16, RZ, RZ, RZ ;  /* 0x000000ffff107224 */ /* 0x000fc600078e00ff */
[----:B------:R-:W-:-:S04]  /*0800*/  SEL R15, R14, 0x63400000, !P1 ;  /* 0x634000000e0f7807 */ /* 0x000fc80004800000 */
[----:B------:R-:W-:-:S04]  /*0810*/  LOP3.LUT R15, R15, 0x80000000, R7, 0xf8, !PT ;  /* 0x800000000f0f7812 */ /* 0x000fc800078ef807 */
[----:B------:R-:W-:-:S06]  /*0820*/  LOP3.LUT R17, R15, 0x100000, RZ, 0xfc, !PT ;  /* 0x001000000f117812 */ /* 0x000fcc00078efcff */
[----:B------:R-:W-:-:S10]  /*0830*/  DFMA R8, R8, 2, -R16 ;  /* 0x400000000808782b */ /* 0x000fd40000000810 */
[----:B------:R-:W-:-:S07]  /*0840*/  LOP3.LUT R21, R9, 0x7ff00000, RZ, 0xc0, !PT ;  /* 0x7ff0000009157812 */ /* 0x000fce00078ec0ff */
.L_x_9:
[----:B------:R-:W-:Y:S01]  /*0850*/  @!P0 LOP3.LUT R20, R3, 0x7ff00000, RZ, 0xc0, !PT ;  /* 0x7ff0000003148812 */ /* 0x000fe200078ec0ff */
[----:B------:R-:W-:Y:S01]  /*0860*/  VIADD R15, R21, 0xffffffff ;  /* 0xffffffff150f7836 */ /* 0x000fe20000000000 */
[----:B------:R-:W-:-:S03]  /*0870*/  DMUL R16, R12, R8 ;  /* 0x000000080c107228 */ /* 0x000fc60000000000 */
[----:B------:R-:W-:Y:S01]  /*0880*/  VIADD R22, R20, 0xffffffff ;  /* 0xffffffff14167836 */ /* 0x000fe20000000000 */
[----:B------:R-:W-:-:S04]  /*0890*/  ISETP.GT.U32.AND P0, PT, R15, 0x7feffffe, PT ;  /* 0x7feffffe0f00780c */ /* 0x000fc80003f04070 */
[----:B------:R-:W-:Y:S01]  /*08a0*/  ISETP.GT.U32.OR P0, PT, R22, 0x7feffffe, P0 ;  /* 0x7feffffe1600780c */ /* 0x000fe20000704470 */
[----:B------:R-:W-:-:S08]  /*08b0*/  DFMA R18, R16, -R2, R8 ;  /* 0x800000021012722b */ /* 0x000fd00000000008 */
[----:B------:R-:W-:-:S04]  /*08c0*/  DFMA R12, R12, R18, R16 ;  /* 0x000000120c0c722b */ /* 0x000fc80000000010 */
[----:B------:R-:W-:Y:S07]  /*08d0*/  @P0 BRA `(.L_x_10) ;  /* 0x00000000006c0947 */ /* 0x000fee0003800000 */
[----:B------:R-:W-:-:S04]  /*08e0*/  LOP3.LUT R16, R5, 0x7ff00000, RZ, 0xc0, !PT ;  /* 0x7ff0000005107812 */ /* 0x000fc800078ec0ff */
[CC--:B------:R-:W-:Y:S02]  /*08f0*/  VIADDMNMX R6, R11.reuse, -R16.reuse, 0xb9600000, !PT ;  /* 0xb96000000b067446 */ /* 0x0c0fe40007800910 */
[----:B------:R-:W-:Y:S02]  /*0900*/  ISETP.GE.U32.AND P0, PT, R11, R16, PT ;  /* 0x000000100b00720c */ /* 0x000fe40003f06070 */
[----:B------:R-:W-:Y:S02]  /*0910*/  VIMNMX R6, PT, PT, R6, 0x46a00000, PT ;  /* 0x46a0000006067848 */ /* 0x000fe40003fe0100 */
[----:B------:R-:W-:-:S05]  /*0920*/  SEL R11, R14, 0x63400000, !P0 ;  /* 0x634000000e0b7807 */ /* 0x000fca0004000000 */
[----:B------:R-:W-:Y:S02]  /*0930*/  IMAD.IADD R11, R6, 0x1, -R11 ;  /* 0x00000001060b7824 */ /* 0x000fe400078e0a0b */
[----:B------:R-:W-:Y:S02]  /*0940*/  IMAD.MOV.U32 R6, RZ, RZ, RZ ;  /* 0x000000ffff067224 */ /* 0x000fe400078e00ff */
[----:B------:R-:W-:-:S06]  /*0950*/  VIADD R7, R11, 0x7fe00000 ;  /* 0x7fe000000b077836 */ /* 0x000fcc0000000000 */
[----:B------:R-:W-:-:S10]  /*0960*/  DMUL R14, R12, R6 ;  /* 0x000000060c0e7228 */ /* 0x000fd40000000000 */
[----:B------:R-:W-:-:S13]  /*0970*/  FSETP.GTU.AND P0, PT, |R15|, 1.469367938527859385e-39, PT ;  /* 0x001000000f00780b */ /* 0x000fda0003f0c200 */
[----:B------:R-:W-:Y:S05]  /*0980*/  @P0 BRA `(.L_x_11) ;  /* 0x0000000000940947 */ /* 0x000fea0003800000 */
[----:B------:R-:W-:Y:S01]  /*0990*/  DFMA R2, R12, -R2, R8 ;  /* 0x800000020c02722b */ /* 0x000fe20000000008 */
[----:B------:R-:W-:-:S09]  /*09a0*/  IMAD.MOV.U32 R6, RZ, RZ, RZ ;  /* 0x000000ffff067224 */ /* 0x000fd200078e00ff */
[C---:B------:R-:W-:Y:S02]  /*09b0*/  FSETP.NEU.AND P0, PT, R3.reuse, RZ, PT ;  /* 0x000000ff0300720b */ /* 0x040fe40003f0d000 */
[----:B------:R-:W-:-:S04]  /*09c0*/  LOP3.LUT R5, R3, 0x80000000, R5, 0x48, !PT ;  /* 0x8000000003057812 */ /* 0x000fc800078e4805 */
[----:B------:R-:W-:-:S07]  /*09d0*/  LOP3.LUT R7, R5, R7, RZ, 0xfc, !PT ;  /* 0x0000000705077212 */ /* 0x000fce00078efcff */
[----:B------:R-:W-:Y:S05]  /*09e0*/  @!P0 BRA `(.L_x_11) ;  /* 0x00000000007c8947 */ /* 0x000fea0003800000 */
[----:B------:R-:W-:Y:S01]  /*09f0*/  IMAD.MOV R3, RZ, RZ, -R11 ;  /* 0x000000ffff037224 */ /* 0x000fe200078e0a0b */
[----:B------:R-:W-:Y:S01]  /*0a00*/  DMUL.RP R6, R12, R6 ;  /* 0x000000060c067228 */ /* 0x000fe20000008000 */
[----:B------:R-:W-:-:S06]  /*0a10*/  IMAD.MOV.U32 R2, RZ, RZ, RZ ;  /* 0x000000ffff027224 */ /* 0x000fcc00078e00ff */
[----:B------:R-:W-:-:S03]  /*0a20*/  DFMA R2, R14, -R2, R12 ;  /* 0x800000020e02722b */ /* 0x000fc6000000000c */
[----:B------:R-:W-:-:S03]  /*0a30*/  LOP3.LUT R5, R7, R5, RZ, 0x3c, !PT ;  /* 0x0000000507057212 */ /* 0x000fc600078e3cff */
[----:B------:R-:W-:-:S04]  /*0a40*/  IADD3 R2, PT, PT, -R11, -0x43300000, RZ ;  /* 0xbcd000000b027810 */ /* 0x000fc80007ffe1ff */
[----:B------:R-:W-:-:S04]  /*0a50*/  FSETP.NEU.AND P0, PT, |R3|, R2, PT ;  /* 0x000000020300720b */ /* 0x000fc80003f0d200 */
[----:B------:R-:W-:Y:S02]  /*0a60*/  FSEL R14, R6, R14, !P0 ;  /* 0x0000000e060e7208 */ /* 0x000fe40004000000 */
[----:B------:R-:W-:Y:S01]  /*0a70*/  FSEL R15, R5, R15, !P0 ;  /* 0x0000000f050f7208 */ /* 0x000fe20004000000 */
[----:B------:R-:W-:Y:S06]  /*0a80*/  BRA `(.L_x_11) ;  /* 0x0000000000547947 */ /* 0x000fec0003800000 */
.L_x_10:
[----:B------:R-:W-:-:S14]  /*0a90*/  DSETP.NAN.AND P0, PT, R6, R6, PT ;  /* 0x000000060600722a */ /* 0x000fdc0003f08000 */
[----:B------:R-:W-:Y:S05]  /*0aa0*/  @P0 BRA `(.L_x_12) ;  /* 0x0000000000440947 */ /* 0x000fea0003800000 */
[----:B------:R-:W-:-:S14]  /*0ab0*/  DSETP.NAN.AND P0, PT, R4, R4, PT ;  /* 0x000000040400722a */ /* 0x000fdc0003f08000 */
[----:B------:R-:W-:Y:S05]  /*0ac0*/  @P0 BRA `(.L_x_13) ;  /* 0x0000000000300947 */ /* 0x000fea0003800000 */
[----:B------:R-:W-:Y:S01]  /*0ad0*/  ISETP.NE.AND P0, PT, R21, R20, PT ;  /* 0x000000141500720c */ /* 0x000fe20003f05270 */
[----:B------:R-:W-:Y:S02]  /*0ae0*/  IMAD.MOV.U32 R14, RZ, RZ, 0x0 ;  /* 0x00000000ff0e7424 */ /* 0x000fe400078e00ff */
[----:B------:R-:W-:-:S10]  /*0af0*/  IMAD.MOV.U32 R15, RZ, RZ, -0x80000 ;  /* 0xfff80000ff0f7424 */ /* 0x000fd400078e00ff */
[----:B------:R-:W-:Y:S05]  /*0b00*/  @!P0 BRA `(.L_x_11) ;  /* 0x0000000000348947 */ /* 0x000fea0003800000 */
[----:B------:R-:W-:Y:S02]  /*0b10*/  ISETP.NE.AND P0, PT, R21, 0x7ff00000, PT ;  /* 0x7ff000001500780c */ /* 0x000fe40003f05270 */
[----:B------:R-:W-:Y:S02]  /*0b20*/  LOP3.LUT R15, R7, 0x80000000, R5, 0x48, !PT ;  /* 0x80000000070f7812 */ /* 0x000fe400078e4805 */
[----:B------:R-:W-:-:S13]  /*0b30*/  ISETP.EQ.OR P0, PT, R20, RZ, !P0 ;  /* 0x000000ff1400720c */ /* 0x000fda0004702670 */
[----:B------:R-:W-:Y:S01]  /*0b40*/  @P0 LOP3.LUT R2, R15, 0x7ff00000, RZ, 0xfc, !PT ;  /* 0x7ff000000f020812 */ /* 0x000fe200078efcff */
[----:B------:R-:W-:Y:S02]  /*0b50*/  @!P0 IMAD.MOV.U32 R14, RZ, RZ, RZ ;  /* 0x000000ffff0e8224 */ /* 0x000fe400078e00ff */
[----:B------:R-:W-:Y:S02]  /*0b60*/  @P0 IMAD.MOV.U32 R14, RZ, RZ, RZ ;  /* 0x000000ffff0e0224 */ /* 0x000fe400078e00ff */
[----:B------:R-:W-:Y:S01]  /*0b70*/  @P0 IMAD.MOV.U32 R15, RZ, RZ, R2 ;  /* 0x000000ffff0f0224 */ /* 0x000fe200078e0002 */
[----:B------:R-:W-:Y:S06]  /*0b80*/  BRA `(.L_x_11) ;  /* 0x0000000000147947 */ /* 0x000fec0003800000 */
.L_x_13:
[----:B------:R-:W-:Y:S01]  /*0b90*/  LOP3.LUT R15, R5, 0x80000, RZ, 0xfc, !PT ;  /* 0x00080000050f7812 */ /* 0x000fe200078efcff */
[----:B------:R-:W-:Y:S01]  /*0ba0*/  IMAD.MOV.U32 R14, RZ, RZ, R4 ;  /* 0x000000ffff0e7224 */ /* 0x000fe200078e0004 */
[----:B------:R-:W-:Y:S06]  /*0bb0*/  BRA `(.L_x_11) ;  /* 0x0000000000087947 */ /* 0x000fec0003800000 */
.L_x_12:
[----:B------:R-:W-:Y:S01]  /*0bc0*/  LOP3.LUT R15, R7, 0x80000, RZ, 0xfc, !PT ;  /* 0x00080000070f7812 */ /* 0x000fe200078efcff */
[----:B------:R-:W-:-:S07]  /*0bd0*/  IMAD.MOV.U32 R14, RZ, RZ, R6 ;  /* 0x000000ffff0e7224 */ /* 0x000fce00078e0006 */
.L_x_11:
[----:B------:R-:W-:Y:S02]  /*0be0*/  IMAD.MOV.U32 R11, RZ, RZ, 0x0 ;  /* 0x00000000ff0b7424 */ /* 0x000fe400078e00ff */
[----:B------:R-:W-:Y:S02]  /*0bf0*/  IMAD.MOV.U32 R2, RZ, RZ, R14 ;  /* 0x000000ffff027224 */ /* 0x000fe400078e000e */
[----:B------:R-:W-:Y:S01]  /*0c00*/  IMAD.MOV.U32 R3, RZ, RZ, R15 ;  /* 0x000000ffff037224 */ /* 0x000fe200078e000f */
[----:B------:R-:W-:Y:S06]  /*0c10*/  RET.REL.NODEC R10 `(_Z22CudaSingleAdasumKernelI6__halfdEviPT_PKS1_PT0_) ;  /* 0xfffffff00af87950 */ /* 0x000fec0003c3ffff */
.L_x_14:
        /* <DEDUP_REMOVED lines=14> */
.L_x_51:


//--------------------- .text._Z20CudaDotProductKernelI6__halfdEviPKT_S3_PT0_ --------------------------
	.section	.text._Z20CudaDotProductKernelI6__halfdEviPKT_S3_PT0_,"ax",@progbits
	.align	128
        .global         _Z20CudaDotProductKernelI6__halfdEviPKT_S3_PT0_
        .type           _Z20CudaDotProductKernelI6__halfdEviPKT_S3_PT0_,@function
        .size           _Z20CudaDotProductKernelI6__halfdEviPKT_S3_PT0_,(.L_x_58 - _Z20CudaDotProductKernelI6__halfdEviPKT_S3_PT0_)
        .other          _Z20CudaDotProductKernelI6__halfdEviPKT_S3_PT0_,@"STO_CUDA_ENTRY STV_DEFAULT"
_Z20CudaDotProductKernelI6__halfdEviPKT_S3_PT0_:
.text._Z20CudaDotProductKernelI6__halfdEviPKT_S3_PT0_:
[----:B------:R-:W-:Y:S01]  /*0000*/  LDC R1, c[0x0][0x37c] ;  /* 0x0000df00ff017b82 */ /* 0x000fe20000000800 */
[----:B------:R-:W0:Y:S07]  /*0010*/  S2R R13, SR_TID.X ;  /* 0x00000000000d7919 */ /* 0x000e2e0000002100 */
[----:B------:R-:W1:Y:S01]  /*0020*/  S2UR UR4, SR_CTAID.X ;  /* 0x00000000000479c3 */ /* 0x000e620000002500 */
[----:B------:R-:W1:Y:S01]  /*0030*/  LDCU UR5, c[0x0][0x360] ;  /* 0x00006c00ff0577ac */ /* 0x000e620008000800 */
[----:B------:R-:W-:Y:S01]  /*0040*/  BSSY.RECONVERGENT B0, `(.L_x_15) ;  /* 0x0000022000007945 */ /* 0x000fe20003800200 */
[----:B------:R-:W2:Y:S01]  /*0050*/  LDCU UR6, c[0x0][0x380] ;  /* 0x00007000ff0677ac */ /* 0x000ea20008000800 */
[----:B------:R-:W3:Y:S01]  /*0060*/  LDCU.64 UR10, c[0x0][0x358] ;  /* 0x00006b00ff0a77ac */ /* 0x000ee20008000a00 */
[----:B-1----:R-:W-:-:S06]  /*0070*/  UIMAD UR4, UR4, UR5, URZ ;  /* 0x00000005040472a4 */ /* 0x002fcc000f8e02ff */
[C---:B0-----:R-:W-:Y:S01]  /*0080*/  VIADD R5, R13.reuse, UR4 ;  /* 0x000000040d057c36 */ /* 0x041fe20008000000 */
[----:B------:R-:W-:-:S04]  /*0090*/  ISETP.NE.AND P1, PT, R13, RZ, PT ;  /* 0x000000ff0d00720c */ /* 0x000fc80003f25270 */
[----:B--2---:R-:W-:-:S13]  /*00a0*/  ISETP.GE.AND P0, PT, R5, UR6, PT ;  /* 0x0000000605007c0c */ /* 0x004fda000bf06270 */
[----:B---3--:R-:W-:Y:S05]  /*00b0*/  @P0 BRA `(.L_x_16) ;  /* 0x0000000000680947 */ /* 0x008fea0003800000 */
[----:B------:R-:W0:Y:S08]  /*00c0*/  LDC.64 R2, c[0x0][0x388] ;  /* 0x0000e200ff027b82 */ /* 0x000e300000000a00 */
[----:B------:R-:W1:Y:S01]  /*00d0*/  LDC.64 R6, c[0x0][0x390] ;  /* 0x0000e400ff067b82 */ /* 0x000e620000000a00 */
[----:B0-----:R-:W-:-:S06]  /*00e0*/  IMAD.WIDE R2, R5, 0x2, R2 ;  /* 0x0000000205027825 */ /* 0x001fcc00078e0202 */
[----:B------:R-:W2:Y:S01]  /*00f0*/  LDG.E.U16 R2, desc[UR10][R2.64] ;  /* 0x0000000a02027981 */ /* 0x000ea2000c1e1500 */
[----:B-1----:R-:W-:-:S06]  /*0100*/  IMAD.WIDE R6, R5, 0x2, R6 ;  /* 0x0000000205067825 */ /* 0x002fcc00078e0206 */
[----:B------:R0:W3:Y:S01]  /*0110*/  LDG.E.U16 R6, desc[UR10][R6.64] ;  /* 0x0000000a06067981 */ /* 0x0000e2000c1e1500 */
[----:B------:R-:W1:Y:S01]  /*0120*/  S2UR UR8, SR_CgaCtaId ;  /* 0x00000000000879c3 */ /* 0x000e620000008800 */
[----:B------:R-:W-:Y:S02]  /*0130*/  UMOV UR5, 0x400 ;  /* 0x0000040000057882 */ /* 0x000fe40000000000 */
[----:B------:R-:W-:Y:S02]  /*0140*/  UIADD3 UR6, UPT, UPT, UR5, 0x400, URZ ;  /* 0x0000040005067890 */ /* 0x000fe4000fffe0ff */
[----:B------:R-:W-:Y:S02]  /*0150*/  UIADD3 UR7, UPT, UPT, UR5, 0x800, URZ ;  /* 0x0000080005077890 */ /* 0x000fe4000fffe0ff */
[----:B-1----:R-:W-:Y:S02]  /*0160*/  ULEA UR5, UR8, UR5, 0x18 ;  /* 0x0000000508057291 */ /* 0x002fe4000f8ec0ff */
[----:B------:R-:W-:-:S02]  /*0170*/  ULEA UR6, UR8, UR6, 0x18 ;  /* 0x0000000608067291 */ /* 0x000fc4000f8ec0ff */
[----:B------:R-:W-:Y:S02]  /*0180*/  ULEA UR7, UR8, UR7, 0x18 ;  /* 0x0000000708077291 */ /* 0x000fe4000f8ec0ff */
[C---:B0-----:R-:W-:Y:S02]  /*0190*/  LEA R7, R13.reuse, UR5, 0x3 ;  /* 0x000000050d077c11 */ /* 0x041fe4000f8e18ff */
[C---:B------:R-:W-:Y:S02]  /*01a0*/  LEA R11, R13.reuse, UR6, 0x3 ;  /* 0x000000060d0b7c11 */ /* 0x040fe4000f8e18ff */
[----:B------:R-:W-:Y:S01]  /*01b0*/  LEA R13, R13, UR7, 0x3 ;  /* 0x000000070d0d7c11 */ /* 0x000fe2000f8e18ff */
[----:B--2---:R-:W-:-:S04]  /*01c0*/  HADD2.F32 R0, -RZ, R2.H0_H0 ;  /* 0x20000002ff007230 */ /* 0x004fc80000004100 */
[----:B------:R-:W0:Y:S01]  /*01d0*/  F2F.F64.F32 R4, R0 ;  /* 0x0000000000047310 */ /* 0x000e220000201800 */
[----:B---3--:R-:W-:-:S07]  /*01e0*/  HADD2.F32 R10, -RZ, R6.H0_H0 ;  /* 0x20000006ff0a7230 */ /* 0x008fce0000004100 */
[----:B------:R-:W1:Y:S01]  /*01f0*/  F2F.F64.F32 R8, R10 ;  /* 0x0000000a00087310 */ /* 0x000e620000201800 */
[C---:B0-----:R-:W-:Y:S02]  /*0200*/  DMUL R2, R4.reuse, R4 ;  /* 0x0000000404027228 */ /* 0x041fe40000000000 */
[-C--:B-1----:R-:W-:Y:S02]  /*0210*/  DMUL R4, R4, R8.reuse ;  /* 0x0000000804047228 */ /* 0x082fe40000000000 */
[----:B------:R-:W-:-:S03]  /*0220*/  DMUL R8, R8, R8 ;  /* 0x0000000808087228 */ /* 0x000fc60000000000 */
[----:B------:R0:W-:Y:S04]  /*0230*/  STS.64 [R7], R2 ;  /* 0x0000000207007388 */ /* 0x0001e80000000a00 */
[----:B------:R0:W-:Y:S04]  /*0240*/  STS.64 [R11], R8 ;  /* 0x000000080b007388 */ /* 0x0001e80000000a00 */
[----:B------:R0:W-:Y:S02]  /*0250*/  STS.64 [R13], R4 ;  /* 0x000000040d007388 */ /* 0x0001e40000000a00 */
.L_x_16:
[----:B------:R-:W-:Y:S05]  /*0260*/  BSYNC.RECONVERGENT B0 ;  /* 0x0000000000007941 */ /* 0x000fea0003800200 */
.L_x_15:
[----:B------:R-:W-:Y:S06]  /*0270*/  BAR.SYNC.DEFER_BLOCKING 0x0 ;  /* 0x0000000000007b1d */ /* 0x000fec0000010000 */
[----:B------:R-:W-:Y:S05]  /*0280*/  @P1 EXIT ;  /* 0x000000000000194d */ /* 0x000fea0003800000 */
[----:B------:R-:W1:Y:S01]  /*0290*/  S2UR UR6, SR_CgaCtaId ;  /* 0x00000000000679c3 */ /* 0x000e620000008800 */
[----:B------:R-:W-:Y:S01]  /*02a0*/  UMOV UR5, 0x400 ;  /* 0x0000040000057882 */ /* 0x000fe20000000000 */
[----:B0-----:R-:W-:Y:S01]  /*02b0*/  IMAD.MOV.U32 R4, RZ, RZ, RZ ;  /* 0x000000ffff047224 */ /* 0x001fe200078e00ff */
[----:B------:R-:W-:Y:S01]  /*02c0*/  UIADD3 UR7, UPT, UPT, UR5, 0x400, URZ ;  /* 0x0000040005077890 */ /* 0x000fe2000fffe0ff */
[----:B------:R-:W-:Y:S01]  /*02d0*/  CS2R R10, SRZ ;  /* 0x00000000000a7805 */ /* 0x000fe2000001ff00 */
[----:B------:R-:W-:Y:S01]  /*02e0*/  UIADD3 UR8, UPT, UPT, UR5, 0x800, URZ ;  /* 0x0000080005087890 */ /* 0x000fe2000fffe0ff */
[----:B------:R-:W-:Y:S02]  /*02f0*/  CS2R R6, SRZ ;  /* 0x0000000000067805 */ /* 0x000fe4000001ff00 */
[----:B------:R-:W-:Y:S01]  /*0300*/  CS2R R8, SRZ ;  /* 0x0000000000087805 */ /* 0x000fe2000001ff00 */
[----:B------:R-:W0:Y:S01]  /*0310*/  LDC R0, c[0x0][0x380] ;  /* 0x0000e000ff007b82 */ /* 0x000e220000000800 */
[----:B-1----:R-:W-:-:S02]  /*0320*/  ULEA UR5, UR6, UR5, 0x18 ;  /* 0x0000000506057291 */ /* 0x002fc4000f8ec0ff */
[----:B------:R-:W-:Y:S02]  /*0330*/  ULEA UR7, UR6, UR7, 0x18 ;  /* 0x0000000706077291 */ /* 0x000fe4000f8ec0ff */
[----:B------:R-:W-:-:S12]  /*0340*/  ULEA UR8, UR6, UR8, 0x18 ;  /* 0x0000000806087291 */ /* 0x000fd8000f8ec0ff */
.L_x_17:
[C---:B------:R-:W-:Y:S01]  /*0350*/  VIADD R27, R4.reuse, UR4 ;  /* 0x00000004041b7c36 */ /* 0x040fe20008000000 */
[C---:B------:R-:W-:Y:S02]  /*0360*/  LEA R5, R4.reuse, UR5, 0x3 ;  /* 0x0000000504057c11 */ /* 0x040fe4000f8e18ff */
[C---:B------:R-:W-:Y:S01]  /*0370*/  LEA R2, R4.reuse, UR7, 0x3 ;  /* 0x0000000704027c11 */ /* 0x040fe2000f8e18ff */
[C---:B------:R-:W-:Y:S01]  /*0380*/  VIADD R13, R27.reuse, 0x1 ;  /* 0x000000011b0d7836 */ /* 0x040fe20000000000 */
[CC--:B0-----:R-:W-:Y:S01]  /*0390*/  ISETP.GE.U32.AND P0, PT, R27.reuse, R0.reuse, PT ;  /* 0x000000001b00720c */ /* 0x0c1fe20003f06070 */
[----:B------:R-:W-:Y:S01]  /*03a0*/  VIADD R29, R27, 0x3 ;  /* 0x000000031b1d7836 */ /* 0x000fe20000000000 */
[C---:B------:R-:W-:Y:S01]  /*03b0*/  LEA R3, R4.reuse, UR8, 0x3 ;  /* 0x0000000804037c11 */ /* 0x040fe2000f8e18ff */
[----:B------:R-:W-:Y:S01]  /*03c0*/  VIADD R4, R4, 0x8 ;  /* 0x0000000804047836 */ /* 0x000fe20000000000 */
[----:B------:R-:W-:Y:S01]  /*03d0*/  ISETP.GE.U32.AND P2, PT, R13, R0, PT ;  /* 0x000000000d00720c */ /* 0x000fe20003f46070 */
[----:B------:R-:W-:-:S05]  /*03e0*/  VIADD R13, R27, 0x2 ;  /* 0x000000021b0d7836 */ /* 0x000fca0000000000 */
[----:B------:R-:W-:-:S03]  /*03f0*/  ISETP.GE.U32.AND P3, PT, R13, R0, PT ;  /* 0x000000000d00720c */ /* 0x000fc60003f66070 */
[----:B------:R-:W0:Y:S04]  /*0400*/  @!P0 LDS.64 R24, [R5] ;  /* 0x0000000005188984 */ /* 0x000e280000000a00 */
[----:B------:R-:W1:Y:S04]  /*0410*/  @!P0 LDS.64 R22, [R2] ;  /* 0x0000000002168984 */ /* 0x000e680000000a00 */
[----:B------:R-:W2:Y:S04]  /*0420*/  @!P0 LDS.64 R20, [R3] ;  /* 0x0000000003148984 */ /* 0x000ea80000000a00 */
[----:B------:R-:W3:Y:S04]  /*0430*/  @!P2 LDS.64 R18, [R5+0x8] ;  /* 0x000008000512a984 */ /* 0x000ee80000000a00 */
[----:B------:R-:W4:Y:S04]  /*0440*/  @!P2 LDS.64 R12, [R3+0x8] ;  /* 0x00000800030ca984 */ /* 0x000f280000000a00 */
[----:B------:R-:W5:Y:S04]  /*0450*/  @!P2 LDS.64 R16, [R2+0x8] ;  /* 0x000008000210a984 */ /* 0x000f680000000a00 */
[----:B------:R-:W5:Y:S01]  /*0460*/  @!P3 LDS.64 R14, [R5+0x10] ;  /* 0x00001000050eb984 */ /* 0x000f620000000a00 */
[----:B0-----:R-:W-:-:S03]  /*0470*/  @!P0 DADD R8, R8, R24 ;  /* 0x0000000008088229 */ /* 0x001fc60000000018 */
[----:B------:R-:W0:Y:S01]  /*0480*/  @!P3 LDS.64 R24, [R2+0x10] ;  /* 0x000010000218b984 */ /* 0x000e220000000a00 */
[----:B-1----:R-:W-:-:S03]  /*0490*/  @!P0 DADD R6, R6, R22 ;  /* 0x0000000006068229 */ /* 0x002fc60000000016 */
[----:B------:R-:W1:Y:S01]  /*04a0*/  @!P3 LDS.64 R22, [R3+0x10] ;  /* 0x000010000316b984 */ /* 0x000e620000000a00 */
[----:B--2---:R-:W-:Y:S01]  /*04b0*/  @!P0 DADD R10, R10, R20 ;  /* 0x000000000a0a8229 */ /* 0x004fe20000000014 */
[----:B------:R-:W-:Y:S01]  /*04c0*/  ISETP.GE.U32.AND P0, PT, R29, R0, PT ;  /* 0x000000001d00720c */ /* 0x000fe20003f06070 */
[----:B------:R-:W-:Y:S01]  /*04d0*/  VIADD R21, R27, 0x4 ;  /* 0x000000041b157836 */ /* 0x000fe20000000000 */
[----:B---3--:R-:W-:-:S04]  /*04e0*/  @!P2 DADD R8, R8, R18 ;  /* 0x000000000808a229 */ /* 0x008fc80000000012 */
[----:B------:R-:W-:Y:S01]  /*04f0*/  ISETP.GE.U32.AND P1, PT, R21, R0, PT ;  /* 0x000000001500720c */ /* 0x000fe20003f26070 */
[----:B----4-:R-:W-:Y:S02]  /*0500*/  @!P2 DADD R10, R10, R12 ;  /* 0x000000000a0aa229 */ /* 0x010fe4000000000c */
[----:B-----5:R-:W-:-:S04]  /*0510*/  @!P2 DADD R6, R6, R16 ;  /* 0x000000000606a229 */ /* 0x020fc80000000010 */
[----:B------:R-:W2:Y:S01]  /*0520*/  @!P0 LDS.64 R20, [R5+0x18] ;  /* 0x0000180005148984 */ /* 0x000ea20000000a00 */
[----:B------:R-:W-:-:S03]  /*0530*/  @!P3 DADD R8, R8, R14 ;  /* 0x000000000808b229 */ /* 0x000fc6000000000e */
[----:B------:R-:W3:Y:S04]  /*0540*/  @!P0 LDS.64 R18, [R2+0x18] ;  /* 0x0000180002128984 */ /* 0x000ee80000000a00 */
[----:B------:R-:W4:Y:S04]  /*0550*/  @!P0 LDS.64 R12, [R3+0x18] ;  /* 0x00001800030c8984 */ /* 0x000f280000000a00 */
[----:B------:R-:W5:Y:S04]  /*0560*/  @!P1 LDS.64 R16, [R5+0x20] ;  /* 0x0000200005109984 */ /* 0x000f680000000a00 */
[----:B------:R-:W5:Y:S01]  /*0570*/  @!P1 LDS.64 R14, [R2+0x20] ;  /* 0x00002000020e9984 */ /* 0x000f620000000a00 */
[----:B0-----:R-:W-:-:S03]  /*0580*/  @!P3 DADD R6, R6, R24 ;  /* 0x000000000606b229 */ /* 0x001fc60000000018 */
[----:B------:R-:W0:Y:S01]  /*0590*/  @!P1 LDS.64 R24, [R3+0x20] ;  /* 0x0000200003189984 */ /* 0x000e220000000a00 */
[----:B-1----:R-:W-:Y:S01]  /*05a0*/  @!P3 DADD R10, R10, R22 ;  /* 0x000000000a0ab229 */ /* 0x002fe20000000016 */
[----:B------:R-:W-:-:S05]  /*05b0*/  VIADD R23, R27, 0x5 ;  /* 0x000000051b177836 */ /* 0x000fca0000000000 */
[----:B------:R-:W-:Y:S01]  /*05c0*/  ISETP.GE.U32.AND P3, PT, R23, R0, PT ;  /* 0x000000001700720c */ /* 0x000fe20003f66070 */
[C---:B------:R-:W-:Y:S02]  /*05d0*/  VIADD R23, R27.reuse, 0x6 ;  /* 0x000000061b177836 */ /* 0x040fe40000000000 */
[----:B------:R-:W-:-:S03]  /*05e0*/  VIADD R27, R27, 0x7 ;  /* 0x000000071b1b7836 */ /* 0x000fc60000000000 */
[-C--:B------:R-:W-:Y:S02]  /*05f0*/  ISETP.GE.U32.AND P4, PT, R23, R0.reuse, PT ;  /* 0x000000001700720c */ /* 0x080fe40003f86070 */
[----:B------:R-:W-:Y:S01]  /*0600*/  ISETP.GE.U32.AND P2, PT, R27, R0, PT ;  /* 0x000000001b00720c */ /* 0x000fe20003f46070 */
[----:B--2---:R-:W-:Y:S02]  /*0610*/  @!P0 DADD R8, R8, R20 ;  /* 0x0000000008088229 */ /* 0x004fe40000000014 */
[----:B---3--:R-:W-:Y:S02]  /*0620*/  @!P0 DADD R6, R6, R18 ;  /* 0x0000000006068229 */ /* 0x008fe40000000012 */
[----:B------:R-:W1:Y:S01]  /*0630*/  @!P3 LDS.64 R20, [R2+0x28] ;  /* 0x000028000214b984 */ /* 0x000e620000000a00 */
[----:B----4-:R-:W-:-:S03]  /*0640*/  @!P0 DADD R10, R10, R12 ;  /* 0x000000000a0a8229 */ /* 0x010fc6000000000c */
[----:B------:R-:W2:Y:S01]  /*0650*/  @!P3 LDS.64 R18, [R5+0x28] ;  /* 0x000028000512b984 */ /* 0x000ea20000000a00 */
[----:B------:R-:W-:Y:S01]  /*0660*/  ISETP.NE.AND P0, PT, R4, 0x80, PT ;  /* 0x000000800400780c */ /* 0x000fe20003f05270 */
[----:B-----5:R-:W-:Y:S02]  /*0670*/  @!P1 DADD R8, R8, R16 ;  /* 0x0000000008089229 */ /* 0x020fe40000000010 */
[----:B------:R-:W3:Y:S01]  /*0680*/  @!P3 LDS.64 R12, [R3+0x28] ;  /* 0x00002800030cb984 */ /* 0x000ee20000000a00 */
[----:B------:R-:W-:-:S03]  /*0690*/  @!P1 DADD R6, R6, R14 ;  /* 0x0000000006069229 */ /* 0x000fc6000000000e */
[----:B------:R-:W4:Y:S04]  /*06a0*/  @!P4 LDS.64 R22, [R5+0x30] ;  /* 0x000030000516c984 */ /* 0x000f280000000a00 */
[----:B------:R-:W5:Y:S01]  /*06b0*/  @!P4 LDS.64 R16, [R2+0x30] ;  /* 0x000030000210c984 */ /* 0x000f620000000a00 */
[----:B0-----:R-:W-:-:S03]  /*06c0*/  @!P1 DADD R10, R10, R24 ;  /* 0x000000000a0a9229 */ /* 0x001fc60000000018 */
[----:B------:R-:W0:Y:S04]  /*06d0*/  @!P4 LDS.64 R14, [R3+0x30] ;  /* 0x00003000030ec984 */ /* 0x000e280000000a00 */
[----:B------:R-:W0:Y:S04]  /*06e0*/  @!P2 LDS.64 R24, [R5+0x38] ;  /* 0x000038000518a984 */ /* 0x000e280000000a00 */
[----:B------:R-:W0:Y:S04]  /*06f0*/  @!P2 LDS.64 R26, [R2+0x38] ;  /* 0x00003800021aa984 */ /* 0x000e280000000a00 */
[----:B------:R-:W0:Y:S01]  /*0700*/  @!P2 LDS.64 R28, [R3+0x38] ;  /* 0x00003800031ca984 */ /* 0x000e220000000a00 */
[----:B-1----:R-:W-:-:S02]  /*0710*/  @!P3 DADD R6, R6, R20 ;  /* 0x000000000606b229 */ /* 0x002fc40000000014 */
[----:B--2---:R-:W-:Y:S02]  /*0720*/  @!P3 DADD R8, R8, R18 ;  /* 0x000000000808b229 */ /* 0x004fe40000000012 */
[----:B---3--:R-:W-:-:S06]  /*0730*/  @!P3 DADD R10, R10, R12 ;  /* 0x000000000a0ab229 */ /* 0x008fcc000000000c */
[----:B----4-:R-:W-:Y:S02]  /*0740*/  @!P4 DADD R8, R8, R22 ;  /* 0x000000000808c229 */ /* 0x010fe40000000016 */
[----:B-----5:R-:W-:Y:S02]  /*0750*/  @!P4 DADD R6, R6, R16 ;  /* 0x000000000606c229 */ /* 0x020fe40000000010 */
[----:B0-----:R-:W-:-:S04]  /*0760*/  @!P4 DADD R10, R10, R14 ;  /* 0x000000000a0ac229 */ /* 0x001fc8000000000e */
[----:B------:R-:W-:Y:S02]  /*0770*/  @!P2 DADD R8, R8, R24 ;  /* 0x000000000808a229 */ /* 0x000fe40000000018 */
[----:B------:R-:W-:Y:S02]  /*0780*/  @!P2 DADD R6, R6, R26 ;  /* 0x000000000606a229 */ /* 0x000fe4000000001a */
[----:B------:R-:W-:Y:S01]  /*0790*/  @!P2 DADD R10, R10, R28 ;  /* 0x000000000a0aa229 */ /* 0x000fe2000000001c */
[----:B------:R-:W-:Y:S10]  /*07a0*/  @P0 BRA `(.L_x_17) ;  /* 0xfffffff800e80947 */ /* 0x000ff4000383ffff */
[----:B------:R-:W0:Y:S01]  /*07b0*/  LDCU.64 UR6, c[0x0][0x398] ;  /* 0x00007300ff0677ac */ /* 0x000e220008000a00 */
[----:B------:R-:W1:Y:S01]  /*07c0*/  LDC.64 R2, c[0x0][0x398] ;  /* 0x0000e600ff027b82 */ /* 0x000e620000000a00 */
[----:B0-----:R-:W-:-:S04]  /*07d0*/  UIADD3 UR5, UP0, UPT, UR6, 0x8, URZ ;  /* 0x0000000806057890 */ /* 0x001fc8000ff1e0ff */
[----:B------:R-:W-:Y:S02]  /*07e0*/  UIADD3.X UR6, UPT, UPT, URZ, UR7, URZ, UP0, !UPT ;  /* 0x00000007ff067290 */ /* 0x000fe400087fe4ff */
[----:B------:R-:W-:Y:S01]  /*07f0*/  IMAD.U32 R4, RZ, RZ, UR5 ;  /* 0x00000005ff047e24 */ /* 0x000fe2000f8e00ff */
[----:B-1----:R-:W-:Y:S03]  /*0800*/  REDG.E.ADD.F64.RN.STRONG.GPU desc[UR10][R2.64], R8 ;  /* 0x00000008020079a6 */ /* 0x002fe6000c12ff0a */
[----:B------:R-:W-:-:S05]  /*0810*/  IMAD.U32 R5, RZ, RZ, UR6 ;  /* 0x00000006ff057e24 */ /* 0x000fca000f8e00ff */
[----:B------:R-:W-:Y:S04]  /*0820*/  REDG.E.ADD.F64.RN.STRONG.GPU desc[UR10][R4.64], R6 ;  /* 0x00000006040079a6 */ /* 0x000fe8000c12ff0a */
[----:B------:R-:W-:Y:S01]  /*0830*/  REDG.E.ADD.F64.RN.STRONG.GPU desc[UR10][R4.64+0x8], R10 ;  /* 0x0000080a040079a6 */ /* 0x000fe2000c12ff0a */
[----:B------:R-:W-:Y:S05]  /*0840*/  EXIT ;  /* 0x000000000000794d */ /* 0x000fea0003800000 */
.L_x_18:
        /* <DEDUP_REMOVED lines=11> */
.L_x_58:


//--------------------- .text._Z22CudaSingleAdasumKernelIfdEviPT_PKS0_PT0_ --------------------------
	.section	.text._Z22CudaSingleAdasumKernelIfdEviPT_PKS0_PT0_,"ax",@progbits
	.align	128
        .global         _Z22CudaSingleAdasumKernelIfdEviPT_PKS0_PT0_
        .type           _Z22CudaSingleAdasumKernelIfdEviPT_PKS0_PT0_,@function
        .size           _Z22CudaSingleAdasumKernelIfdEviPT_PKS0_PT0_,(.L_x_52 - _Z22CudaSingleAdasumKernelIfdEviPT_PKS0_PT0_)
        .other          _Z22CudaSingleAdasumKernelIfdEviPT_PKS0_PT0_,@"STO_CUDA_ENTRY STV_DEFAULT"
_Z22CudaSingleAdasumKernelIfdEviPT_PKS0_PT0_:
.text._Z22CudaSingleAdasumKernelIfdEviPT_PKS0_PT0_:
        /* <DEDUP_REMOVED lines=34> */
[----:B------:R-:W-:Y:S05]  /*0220*/  CALL.REL.NOINC `($__internal_1_$__cuda_sm20_div_rn_f64_full) ;  /* 0x0000000400007944 */ /* 0x000fea0003c00000 */
.L_x_22:
[----:B------:R-:W-:Y:S02]  /*0230*/  IMAD.MOV.U32 R4, RZ, RZ, 0x0 ;  /* 0x00000000ff047424 */ /* 0x000fe400078e00ff */
[----:B------:R-:W-:-:S06]  /*0240*/  IMAD.MOV.U32 R5, RZ, RZ, 0x3ff00000 ;  /* 0x3ff00000ff057424 */ /* 0x000fcc00078e00ff */
[----:B------:R-:W-:-:S11]  /*0250*/  DFMA R2, R2, -0.5, R4 ;  /* 0xbfe000000202782b */ /* 0x000fd60000000004 */
.L_x_21:
        /* <DEDUP_REMOVED lines=28> */
.L_x_24:
        /* <DEDUP_REMOVED lines=8> */
.L_x_23:
[----:B------:R-:W-:Y:S02]  /*04a0*/  IMAD.MOV.U32 R2, RZ, RZ, 0x0 ;  /* 0x00000000ff027424 */ /* 0x000fe400078e00ff */
[----:B------:R-:W-:-:S05]  /*04b0*/  IMAD.MOV.U32 R3, RZ, RZ, 0x3ff00000 ;  /* 0x3ff00000ff037424 */ /* 0x000fca00078e00ff */
[----:B------:R0:W-:Y:S02]  /*04c0*/  STS.64 [UR4+0x8], R2 ;  /* 0x00000802ff007988 */ /* 0x0001e40008000a04 */
.L_x_20:
[----:B------:R-:W-:Y:S05]  /*04d0*/  BSYNC.RECONVERGENT B0 ;  /* 0x0000000000007941 */ /* 0x000fea0003800200 */
.L_x_19:
[----:B------:R-:W2:Y:S01]  /*04e0*/  LDCU UR4, c[0x0][0x380] ;  /* 0x00007000ff0477ac */ /* 0x000ea20008000800 */
[----:B------:R-:W-:Y:S01]  /*04f0*/  BAR.SYNC.DEFER_BLOCKING 0x0 ;  /* 0x0000000000007b1d */ /* 0x000fe20000010000 */
[----:B--2---:R-:W-:-:S13]  /*0500*/  ISETP.GE.AND P0, PT, R0, UR4, PT ;  /* 0x0000000400007c0c */ /* 0x004fda000bf06270 */
[----:B------:R-:W-:Y:S05]  /*0510*/  @P0 EXIT ;  /* 0x000000000000094d */ /* 0x000fea0003800000 */
[----:B------:R-:W2:Y:S08]  /*0520*/  LDC.64 R10, c[0x0][0x390] ;  /* 0x0000e400ff0a7b82 */ /* 0x000eb00000000a00 */
[----:B01----:R-:W0:Y:S01]  /*0530*/  LDC.64 R2, c[0x0][0x388] ;  /* 0x0000e200ff027b82 */ /* 0x003e220000000a00 */
[----:B--2---:R-:W-:-:S06]  /*0540*/  IMAD.WIDE R10, R0, 0x4, R10 ;  /* 0x00000004000a7825 */ /* 0x004fcc00078e020a */
[----:B------:R-:W2:Y:S01]  /*0550*/  LDG.E R10, desc[UR6][R10.64] ;  /* 0x000000060a0a7981 */ /* 0x000ea2000c1e1900 */
[----:B0-----:R-:W-:-:S05]  /*0560*/  IMAD.WIDE R2, R0, 0x4, R2 ;  /* 0x0000000400027825 */ /* 0x001fca00078e0202 */
[----:B------:R-:W3:Y:S01]  /*0570*/  LDG.E R8, desc[UR6][R2.64] ;  /* 0x0000000602087981 */ /* 0x000ee2000c1e1900 */
[----:B------:R-:W0:Y:S01]  /*0580*/  S2UR UR5, SR_CgaCtaId ;  /* 0x00000000000579c3 */ /* 0x000e220000008800 */
[----:B------:R-:W-:Y:S02]  /*0590*/  UMOV UR4, 0x400 ;  /* 0x0000040000047882 */ /* 0x000fe40000000000 */
[----:B0-----:R-:W-:-:S09]  /*05a0*/  ULEA UR4, UR5, UR4, 0x18 ;  /* 0x0000000405047291 */ /* 0x001fd2000f8ec0ff */
[----:B------:R-:W0:Y:S01]  /*05b0*/  LDS.128 R4, [UR4] ;  /* 0x00000004ff047984 */ /* 0x000e220008000c00 */
[----:B--2---:R-:W0:Y:S08]  /*05c0*/  F2F.F64.F32 R12, R10 ;  /* 0x0000000a000c7310 */ /* 0x004e300000201800 */
[----:B---3--:R-:W1:Y:S01]  /*05d0*/  F2F.F64.F32 R8, R8 ;  /* 0x0000000800087310 */ /* 0x008e620000201800 */
[----:B0-----:R-:W-:-:S08]  /*05e0*/  DMUL R6, R12, R6 ;  /* 0x000000060c067228 */ /* 0x001fd00000000000 */
[----:B-1----:R-:W-:-:S10]  /*05f0*/  DFMA R4, R8, R4, R6 ;  /* 0x000000040804722b */ /* 0x002fd40000000006 */
[----:B------:R-:W0:Y:S02]  /*0600*/  F2F.F32.F64 R5, R4 ;  /* 0x0000000400057310 */ /* 0x000e240000301000 */
[----:B0-----:R-:W-:Y:S01]  /*0610*/  STG.E desc[UR6][R2.64], R5 ;  /* 0x0000000502007986 */ /* 0x001fe2000c101906 */
[----:B------:R-:W-:Y:S05]  /*0620*/  EXIT ;  /* 0x000000000000794d */ /* 0x000fea0003800000 */
        .weak           $__internal_1_$__cuda_sm20_div_rn_f64_full
        .type           $__internal_1_$__cuda_sm20_div_rn_f64_full,@function
        .size           $__internal_1_$__cuda_sm20_div_rn_f64_full,(.L_x_52 - $__internal_1_$__cuda_sm20_div_rn_f64_full)
$__internal_1_$__cuda_sm20_div_rn_f64_full:
        /* <DEDUP_REMOVED lines=32> */
.L_x_25:
        /* <DEDUP_REMOVED lines=36> */
.L_x_26:
        /* <DEDUP_REMOVED lines=16> */
.L_x_29:
[----:B------:R-:W-:Y:S01]  /*0b70*/  LOP3.LUT R15, R5, 0x80000, RZ, 0xfc, !PT ;  /* 0x00080000050f7812 */ /* 0x000fe200078efcff */
[----:B------:R-:W-:Y:S01]  /*0b80*/  IMAD.MOV.U32 R14, RZ, RZ, R4 ;  /* 0x000000ffff0e7224 */ /* 0x000fe200078e0004 */
[----:B------:R-:W-:Y:S06]  /*0b90*/  BRA `(.L_x_27) ;  /* 0x0000000000087947 */ /* 0x000fec0003800000 */
.L_x_28:
[----:B------:R-:W-:Y:S01]  /*0ba0*/  LOP3.LUT R15, R7, 0x80000, RZ, 0xfc, !PT ;  /* 0x00080000070f7812 */ /* 0x000fe200078efcff */
[----:B------:R-:W-:-:S07]  /*0bb0*/  IMAD.MOV.U32 R14, RZ, RZ, R6 ;  /* 0x000000ffff0e7224 */ /* 0x000fce00078e0006 */
.L_x_27:
[----:B------:R-:W-:Y:S02]  /*0bc0*/  IMAD.MOV.U32 R11, RZ, RZ, 0x0 ;  /* 0x00000000ff0b7424 */ /* 0x000fe400078e00ff */
[----:B------:R-:W-:Y:S02]  /*0bd0*/  IMAD.MOV.U32 R2, RZ, RZ, R14 ;  /* 0x000000ffff027224 */ /* 0x000fe400078e000e */
[----:B------:R-:W-:Y:S01]  /*0be0*/  IMAD.MOV.U32 R3, RZ, RZ, R15 ;  /* 0x000000ffff037224 */ /* 0x000fe200078e000f */
[----:B------:R-:W-:Y:S06]  /*0bf0*/  RET.REL.NODEC R10 `(_Z22CudaSingleAdasumKernelIfdEviPT_PKS0_PT0_) ;  /* 0xfffffff40a007950 */ /* 0x000fec0003c3ffff */
.L_x_30:
        /* <DEDUP_REMOVED lines=16> */
.L_x_52:


//--------------------- .text._Z20CudaDotProductKernelIfdEviPKT_S2_PT0_ --------------------------
	.section	.text._Z20CudaDotProductKernelIfdEviPKT_S2_PT0_,"ax",@progbits
	.align	128
        .global         _Z20CudaDotProductKernelIfdEviPKT_S2_PT0_
        .type           _Z20CudaDotProductKernelIfdEviPKT_S2_PT0_,@function
        .size           _Z20CudaDotProductKernelIfdEviPKT_S2_PT0_,(.L_x_60 - _Z20CudaDotProductKernelIfdEviPKT_S2_PT0_)
        .other          _Z20CudaDotProductKernelIfdEviPKT_S2_PT0_,@"STO_CUDA_ENTRY STV_DEFAULT"
_Z20CudaDotProductKernelIfdEviPKT_S2_PT0_:
.text._Z20CudaDotProductKernelIfdEviPKT_S2_PT0_:
        /* <DEDUP_REMOVED lines=14> */
[----:B0-----:R-:W-:-:S05]  /*00e0*/  IMAD.WIDE R2, R5, 0x4, R2 ;  /* 0x0000000405027825 */ /* 0x001fca00078e0202 */
[----:B------:R-:W2:Y:S01]  /*00f0*/  LDG.E R0, desc[UR10][R2.64] ;  /* 0x0000000a02007981 */ /* 0x000ea2000c1e1900 */
[----:B-1----:R-:W-:-:S06]  /*0100*/  IMAD.WIDE R6, R5, 0x4, R6 ;  /* 0x0000000405067825 */ /* 0x002fcc00078e0206 */
[----:B------:R0:W3:Y:S01]  /*0110*/  LDG.E R6, desc[UR10][R6.64] ;  /* 0x0000000a06067981 */ /* 0x0000e2000c1e1900 */
        /* <DEDUP_REMOVED lines=10> */
[----:B--2---:R-:W0:Y:S08]  /*01c0*/  F2F.F64.F32 R4, R0 ;  /* 0x0000000000047310 */ /* 0x004e300000201800 */
[----:B---3--:R-:W1:Y:S01]  /*01d0*/  F2F.F64.F32 R8, R6 ;  /* 0x0000000600087310 */ /* 0x008e620000201800 */
[----:B0-----:R-:W-:-:S02]  /*01e0*/  DMUL R2, R4, R4 ;  /* 0x0000000404027228 */ /* 0x001fc40000000000 */
[-C--:B-1----:R-:W-:Y:S02]  /*01f0*/  DMUL R4, R4, R8.reuse ;  /* 0x0000000804047228 */ /* 0x082fe40000000000 */
[----:B------:R-:W-:-:S03]  /*0200*/  DMUL R8, R8, R8 ;  /* 0x0000000808087228 */ /* 0x000fc60000000000 */
[----:B------:R0:W-:Y:S04]  /*0210*/  STS.64 [R7], R2 ;  /* 0x0000000207007388 */ /* 0x0001e80000000a00 */
[----:B------:R0:W-:Y:S04]  /*0220*/  STS.64 [R11], R8 ;  /* 0x000000080b007388 */ /* 0x0001e80000000a00 */
[----:B------:R0:W-:Y:S02]  /*0230*/  STS.64 [R13], R4 ;  /* 0x000000040d007388 */ /* 0x0001e40000000a00 */
.L_x_32:
[----:B------:R-:W-:Y:S05]  /*0240*/  BSYNC.RECONVERGENT B0 ;  /* 0x0000000000007941 */ /* 0x000fea0003800200 */
.L_x_31:
        /* <DEDUP_REMOVED lines=14> */
.L_x_33:
        /* <DEDUP_REMOVED lines=80> */
.L_x_34:
        /* <DEDUP_REMOVED lines=13> */
.L_x_60:


//--------------------- .text._Z22CudaSingleAdasumKernelIddEviPT_PKS0_PT0_ --------------------------
	.section	.text._Z22CudaSingleAdasumKernelIddEviPT_PKS0_PT0_,"ax",@progbits
	.align	128
        .global         _Z22CudaSingleAdasumKernelIddEviPT_PKS0_PT0_
        .type           _Z22CudaSingleAdasumKernelIddEviPT_PKS0_PT0_,@function
        .size           _Z22CudaSingleAdasumKernelIddEviPT_PKS0_PT0_,(.L_x_53 - _Z22CudaSingleAdasumKernelIddEviPT_PKS0_PT0_)
        .other          _Z22CudaSingleAdasumKernelIddEviPT_PKS0_PT0_,@"STO_CUDA_ENTRY STV_DEFAULT"
_Z22CudaSingleAdasumKernelIddEviPT_PKS0_PT0_:
.text._Z22CudaSingleAdasumKernelIddEviPT_PKS0_PT0_:
        /* <DEDUP_REMOVED lines=34> */
[----:B------:R-:W-:Y:S05]  /*0220*/  CALL.REL.NOINC `($__internal_2_$__cuda_sm20_div_rn_f64_full) ;  /* 0x0000000000f47944 */ /* 0x000fea0003c00000 */
.L_x_38:
[----:B------:R-:W-:Y:S02]  /*0230*/  IMAD.MOV.U32 R4, RZ, RZ, 0x0 ;  /* 0x00000000ff047424 */ /* 0x000fe400078e00ff */
[----:B------:R-:W-:-:S06]  /*0240*/  IMAD.MOV.U32 R5, RZ, RZ, 0x3ff00000 ;  /* 0x3ff00000ff057424 */ /* 0x000fcc00078e00ff */
[----:B------:R-:W-:-:S11]  /*0250*/  DFMA R2, R2, -0.5, R4 ;  /* 0xbfe000000202782b */ /* 0x000fd60000000004 */
.L_x_37:
        /* <DEDUP_REMOVED lines=28> */
.L_x_40:
        /* <DEDUP_REMOVED lines=8> */
.L_x_39:
[----:B------:R-:W-:Y:S02]  /*04a0*/  IMAD.MOV.U32 R2, RZ, RZ, 0x0 ;  /* 0x00000000ff027424 */ /* 0x000fe400078e00ff */
[----:B------:R-:W-:-:S05]  /*04b0*/  IMAD.MOV.U32 R3, RZ, RZ, 0x3ff00000 ;  /* 0x3ff00000ff037424 */ /* 0x000fca00078e00ff */
[----:B------:R0:W-:Y:S02]  /*04c0*/  STS.64 [UR4+0x8], R2 ;  /* 0x00000802ff007988 */ /* 0x0001e40008000a04 */
.L_x_36:
[----:B------:R-:W-:Y:S05]  /*04d0*/  BSYNC.RECONVERGENT B0 ;  /* 0x0000000000007941 */ /* 0x000fea0003800200 */
.L_x_35:
[----:B------:R-:W2:Y:S01]  /*04e0*/  LDCU UR4, c[0x0][0x380] ;  /* 0x00007000ff0477ac */ /* 0x000ea20008000800 */
[----:B------:R-:W-:Y:S01]  /*04f0*/  BAR.SYNC.DEFER_BLOCKING 0x0 ;  /* 0x0000000000007b1d */ /* 0x000fe20000010000 */
[----:B--2---:R-:W-:-:S13]  /*0500*/  ISETP.GE.AND P0, PT, R0, UR4, PT ;  /* 0x0000000400007c0c */ /* 0x004fda000bf06270 */
[----:B------:R-:W-:Y:S05]  /*0510*/  @P0 EXIT ;  /* 0x000000000000094d */ /* 0x000fea0003800000 */
[----:B------:R-:W2:Y:S08]  /*0520*/  LDC.64 R6, c[0x0][0x390] ;  /* 0x0000e400ff067b82 */ /* 0x000eb00000000a00 */
[----:B01----:R-:W0:Y:S01]  /*0530*/  LDC.64 R2, c[0x0][0x388] ;  /* 0x0000e200ff027b82 */ /* 0x003e220000000a00 */
[----:B--2---:R-:W-:-:S06]  /*0540*/  IMAD.WIDE R6, R0, 0x8, R6 ;  /* 0x0000000800067825 */ /* 0x004fcc00078e0206 */
[----:B------:R-:W2:Y:S01]  /*0550*/  LDG.E.64 R6, desc[UR6][R6.64] ;  /* 0x0000000606067981 */ /* 0x000ea2000c1e1b00 */
[----:B0-----:R-:W-:-:S05]  /*0560*/  IMAD.WIDE R2, R0, 0x8, R2 ;  /* 0x0000000800027825 */ /* 0x001fca00078e0202 */
[----:B------:R-:W3:Y:S01]  /*0570*/  LDG.E.64 R4, desc[UR6][R2.64] ;  /* 0x0000000602047981 */ /* 0x000ee2000c1e1b00 */
[----:B------:R-:W0:Y:S01]  /*0580*/  S2UR UR5, SR_CgaCtaId ;  /* 0x00000000000579c3 */ /* 0x000e220000008800 */
[----:B------:R-:W-:Y:S02]  /*0590*/  UMOV UR4, 0x400 ;  /* 0x0000040000047882 */ /* 0x000fe40000000000 */
[----:B0-----:R-:W-:-:S09]  /*05a0*/  ULEA UR4, UR5, UR4, 0x18 ;  /* 0x0000000405047291 */ /* 0x001fd2000f8ec0ff */
[----:B------:R-:W2:Y:S02]  /*05b0*/  LDS.128 R8, [UR4] ;  /* 0x00000004ff087984 */ /* 0x000ea40008000c00 */
[----:B--2---:R-:W-:-:S08]  /*05c0*/  DMUL R10, R6, R10 ;  /* 0x0000000a060a7228 */ /* 0x004fd00000000000 */
[----:B---3--:R-:W-:-:S07]  /*05d0*/  DFMA R4, R4, R8, R10 ;  /* 0x000000080404722b */ /* 0x008fce000000000a */
[----:B------:R-:W-:Y:S01]  /*05e0*/  STG.E.64 desc[UR6][R2.64], R4 ;  /* 0x0000000402007986 */ /* 0x000fe2000c101b06 */
[----:B------:R-:W-:Y:S05]  /*05f0*/  EXIT ;  /* 0x000000000000794d */ /* 0x000fea0003800000 */
        .weak           $__internal_2_$__cuda_sm20_div_rn_f64_full
        .type           $__internal_2_$__cuda_sm20_div_rn_f64_full,@function
        .size           $__internal_2_$__cuda_sm20_div_rn_f64_full,(.L_x_53 - $__internal_2_$__cuda_sm20_div_rn_f64_full)
$__internal_2_$__cuda_sm20_div_rn_f64_full:
        /* <DEDUP_REMOVED lines=32> */
.L_x_41:
        /* <DEDUP_REMOVED lines=36> */
.L_x_42:
        /* <DEDUP_REMOVED lines=16> */
.L_x_45:
[----:B------:R-:W-:Y:S01]  /*0b40*/  LOP3.LUT R15, R5, 0x80000, RZ, 0xfc, !PT ;  /* 0x00080000050f7812 */ /* 0x000fe200078efcff */
[----:B------:R-:W-:Y:S01]  /*0b50*/  IMAD.MOV.U32 R14, RZ, RZ, R4 ;  /* 0x000000ffff0e7224 */ /* 0x000fe200078e0004 */
[----:B------:R-:W-:Y:S06]  /*0b60*/  BRA `(.L_x_43) ;  /* 0x0000000000087947 */ /* 0x000fec0003800000 */
.L_x_44:
[----:B------:R-:W-:Y:S01]  /*0b70*/  LOP3.LUT R15, R7, 0x80000, RZ, 0xfc, !PT ;  /* 0x00080000070f7812 */ /* 0x000fe200078efcff */
[----:B------:R-:W-:-:S07]  /*0b80*/  IMAD.MOV.U32 R14, RZ, RZ, R6 ;  /* 0x000000ffff0e7224 */ /* 0x000fce00078e0006 */
.L_x_43:
[----:B------:R-:W-:Y:S02]  /*0b90*/  IMAD.MOV.U32 R11, RZ, RZ, 0x0 ;  /* 0x00000000ff0b7424 */ /* 0x000fe400078e00ff */
[----:B------:R-:W-:Y:S02]  /*0ba0*/  IMAD.MOV.U32 R2, RZ, RZ, R14 ;  /* 0x000000ffff027224 */ /* 0x000fe400078e000e */
[----:B------:R-:W-:Y:S01]  /*0bb0*/  IMAD.MOV.U32 R3, RZ, RZ, R15 ;  /* 0x000000ffff037224 */ /* 0x000fe200078e000f */
[----:B------:R-:W-:Y:S06]  /*0bc0*/  RET.REL.NODEC R10 `(_Z22CudaSingleAdasumKernelIddEviPT_PKS0_PT0_) ;  /* 0xfffffff40a0c7950 */ /* 0x000fec0003c3ffff */
.L_x_46:
        /* <DEDUP_REMOVED lines=11> */
.L_x_53:


//--------------------- .text._Z20CudaDotProductKernelIddEviPKT_S2_PT0_ --------------------------
	.section	.text._Z20CudaDotProductKernelIddEviPKT_S2_PT0_,"ax",@progbits
	.align	128
        .global         _Z20CudaDotProductKernelIddEviPKT_S2_PT0_
        .type           _Z20CudaDotProductKernelIddEviPKT_S2_PT0_,@function
        .size           _Z20CudaDotProductKernelIddEviPKT_S2_PT0_,(.L_x_62 - _Z20CudaDotProductKernelIddEviPKT_S2_PT0_)
        .other          _Z20CudaDotProductKernelIddEviPKT_S2_PT0_,@"STO_CUDA_ENTRY STV_DEFAULT"
_Z20CudaDotProductKernelIddEviPKT_S2_PT0_:
.text._Z20CudaDotProductKernelIddEviPKT_S2_PT0_:
        /* <DEDUP_REMOVED lines=15> */
[----:B------:R-:W2:Y:S01]  /*00f0*/  LDG.E.64 R2, desc[UR10][R2.64] ;  /* 0x0000000a02027981 */ /* 0x000ea2000c1e1b00 */
[----:B-1----:R-:W-:-:S06]  /*0100*/  IMAD.WIDE R6, R5, 0x8, R6 ;  /* 0x0000000805067825 */ /* 0x002fcc00078e0206 */
[----:B------:R-:W3:Y:S01]  /*0110*/  LDG.E.64 R6, desc[UR10][R6.64] ;  /* 0x0000000a06067981 */ /* 0x000ee2000c1e1b00 */
[----:B------:R-:W0:Y:S01]  /*0120*/  S2UR UR8, SR_CgaCtaId ;  /* 0x00000000000879c3 */ /* 0x000e220000008800 */
[----:B------:R-:W-:Y:S02]  /*0130*/  UMOV UR5, 0x400 ;  /* 0x0000040000057882 */ /* 0x000fe40000000000 */
[----:B------:R-:W-:Y:S02]  /*0140*/  UIADD3 UR6, UPT, UPT, UR5, 0x400, URZ ;  /* 0x0000040005067890 */ /* 0x000fe4000fffe0ff */
[----:B------:R-:W-:Y:S02]  /*0150*/  UIADD3 UR7, UPT, UPT, UR5, 0x800, URZ ;  /* 0x0000080005077890 */ /* 0x000fe4000fffe0ff */
[----:B0-----:R-:W-:Y:S02]  /*0160*/  ULEA UR5, UR8, UR5, 0x18 ;  /* 0x0000000508057291 */ /* 0x001fe4000f8ec0ff */
[----:B------:R-:W-:-:S02]  /*0170*/  ULEA UR6, UR8, UR6, 0x18 ;  /* 0x0000000608067291 */ /* 0x000fc4000f8ec0ff */
[----:B------:R-:W-:-:S04]  /*0180*/  ULEA UR7, UR8, UR7, 0x18 ;  /* 0x0000000708077291 */ /* 0x000fc8000f8ec0ff */
[C---:B------:R-:W-:Y:S01]  /*0190*/  LEA R11, R13.reuse, UR6, 0x3 ;  /* 0x000000060d0b7c11 */ /* 0x040fe2000f8e18ff */
[C---:B--2---:R-:W-:Y:S02]  /*01a0*/  DMUL R4, R2.reuse, R2 ;  /* 0x0000000202047228 */ /* 0x044fe40000000000 */
[-C--:B---3--:R-:W-:Y:S02]  /*01b0*/  DMUL R8, R2, R6.reuse ;  /* 0x0000000602087228 */ /* 0x088fe40000000000 */
[----:B------:R-:W-:Y:S01]  /*01c0*/  DMUL R2, R6, R6 ;  /* 0x0000000606027228 */ /* 0x000fe20000000000 */
[C---:B------:R-:W-:Y:S02]  /*01d0*/  LEA R7, R13.reuse, UR5, 0x3 ;  /* 0x000000050d077c11 */ /* 0x040fe4000f8e18ff */
[----:B------:R-:W-:-:S03]  /*01e0*/  LEA R13, R13, UR7, 0x3 ;  /* 0x000000070d0d7c11 */ /* 0x000fc6000f8e18ff */
[----:B------:R0:W-:Y:S04]  /*01f0*/  STS.64 [R7], R4 ;  /* 0x0000000407007388 */ /* 0x0001e80000000a00 */
[----:B------:R0:W-:Y:S04]  /*0200*/  STS.64 [R11], R2 ;  /* 0x000000020b007388 */ /* 0x0001e80000000a00 */
[----:B------:R0:W-:Y:S02]  /*0210*/  STS.64 [R13], R8 ;  /* 0x000000080d007388 */ /* 0x0001e40000000a00 */
.L_x_48:
[----:B------:R-:W-:Y:S05]  /*0220*/  BSYNC.RECONVERGENT B0 ;  /* 0x0000000000007941 */ /* 0x000fea0003800200 */
.L_x_47:
        /* <DEDUP_REMOVED lines=14> */
.L_x_49:
        /* <DEDUP_REMOVED lines=80> */
.L_x_50:
        /* <DEDUP_REMOVED lines=15> */
.L_x_62:


//--------------------- .nv.shared.reserved.0     --------------------------
	.section	.nv.shared.reserved.0,"aw",@nobits
	.weak		__nv_reservedSMEM_offset_0_alias
	.size		__nv_reservedSMEM_offset_0_alias, 0, 64
	.other		__nv_reservedSMEM_offset_0_alias,@"STO_CUDA_RESERVED_SHARED STV_DEFAULT"
__nv_reservedSMEM_offset_0_alias:
	.zero		0
	.zero		64


//--------------------- .nv.shared._Z22CudaSingleAdasumKernelI6__halfdEviPT_PKS1_PT0_ --------------------------
	.section	.nv.shared._Z22CudaSingleAdasumKernelI6__halfdEviPT_PKS1_PT0_,"aw",@nobits
	.sectionflags	@""
	.align	8
.nv.shared._Z22CudaSingleAdasumKernelI6__halfdEviPT_PKS1_PT0_:
	.zero		1040


//--------------------- .nv.shared._Z20CudaDotProductKernelI6__halfdEviPKT_S3_PT0_ --------------------------
	.section	.nv.shared._Z20CudaDotProductKernelI6__halfdEviPKT_S3_PT0_,"aw",@nobits
	.sectionflags	@""
	.align	8
.nv.shared._Z20CudaDotProductKernelI6__halfdEviPKT_S3_PT0_:
	.zero		4096


//--------------------- .nv.shared._Z22CudaSingleAdasumKernelIfdEviPT_PKS0_PT0_ --------------------------
	.section	.nv.shared._Z22CudaSingleAdasumKernelIfdEviPT_PKS0_PT0_,"aw",@nobits
	.sectionflags	@""
	.align	8
.nv.shared._Z22CudaSingleAdasumKernelIfdEviPT_PKS0_PT0_:
	.zero		1040


//--------------------- .nv.shared._Z20CudaDotProductKernelIfdEviPKT_S2_PT0_ --------------------------
	.section	.nv.shared._Z20CudaDotProductKernelIfdEviPKT_S2_PT0_,"aw",@nobits
	.sectionflags	@""
	.align	8
.nv.shared._Z20CudaDotProductKernelIfdEviPKT_S2_PT0_:
	.zero		4096


//--------------------- .nv.shared._Z22CudaSingleAdasumKernelIddEviPT_PKS0_PT0_ --------------------------
	.section	.nv.shared._Z22CudaSingleAdasumKernelIddEviPT_PKS0_PT0_,"aw",@nobits
	.sectionflags	@""
	.align	8
.nv.shared._Z22CudaSingleAdasumKernelIddEviPT_PKS0_PT0_:
	.zero		1040


//--------------------- .nv.shared._Z20CudaDotProductKernelIddEviPKT_S2_PT0_ --------------------------
	.section	.nv.shared._Z20CudaDotProductKernelIddEviPKT_S2_PT0_,"aw",@nobits
	.sectionflags	@""
	.align	8
.nv.shared._Z20CudaDotProductKernelIddEviPKT_S2_PT0_:
	.zero		4096


//--------------------- .nv.constant0._Z18CudaScaleAddKernelI6__halfdEviPT_PKS1_T0_S5_ --------------------------
	.section	.nv.constant0._Z18CudaScaleAddKernelI6__halfdEviPT_PKS1_T0_S5_,"a",@progbits
	.sectionflags	@""
	.align	4
.nv.constant0._Z18CudaScaleAddKernelI6__halfdEviPT_PKS1_T0_S5_:
	.zero		936


//--------------------- .nv.constant0._Z18CudaScaleAddKernelIfdEviPT_PKS0_T0_S4_ --------------------------
	.section	.nv.constant0._Z18CudaScaleAddKernelIfdEviPT_PKS0_T0_S4_,"a",@progbits
	.sectionflags	@""
	.align	4
.nv.constant0._Z18CudaScaleAddKernelIfdEviPT_PKS0_T0_S4_:
	.zero		936


//--------------------- .nv.constant0._Z18CudaScaleAddKernelIddEviPT_PKS0_T0_S4_ --------------------------
	.section	.nv.constant0._Z18CudaScaleAddKernelIddEviPT_PKS0_T0_S4_,"a",@progbits
	.sectionflags	@""
	.align	4
.nv.constant0._Z18CudaScaleAddKernelIddEviPT_PKS0_T0_S4_:
	.zero		936


//--------------------- .nv.constant0._Z22CudaSingleAdasumKernelI6__halfdEviPT_PKS1_PT0_ --------------------------
	.section	.nv.constant0._Z22CudaSingleAdasumKernelI6__halfdEviPT_PKS1_PT0_,"a",@progbits
	.sectionflags	@""
	.align	4
.nv.constant0._Z22CudaSingleAdasumKernelI6__halfdEviPT_PKS1_PT0_:
	.zero		928


//--------------------- .nv.constant0._Z20CudaDotProductKernelI6__halfdEviPKT_S3_PT0_ --------------------------
	.section	.nv.constant0._Z20CudaDotProductKernelI6__halfdEviPKT_S3_PT0_,"a",@progbits
	.sectionflags	@""
	.align	4
.nv.constant0._Z20CudaDotProductKernelI6__halfdEviPKT_S3_PT0_:
	.zero		928


//--------------------- .nv.constant0._Z22CudaSingleAdasumKernelIfdEviPT_PKS0_PT0_ --------------------------
	.section	.nv.constant0._Z22CudaSingleAdasumKernelIfdEviPT_PKS0_PT0_,"a",@progbits
	.sectionflags	@""
	.align	4
.nv.constant0._Z22CudaSingleAdasumKernelIfdEviPT_PKS0_PT0_:
	.zero		928


//--------------------- .nv.constant0._Z20CudaDotProductKernelIfdEviPKT_S2_PT0_ --------------------------
	.section	.nv.constant0._Z20CudaDotProductKernelIfdEviPKT_S2_PT0_,"a",@progbits
	.sectionflags	@""
	.align	4
.nv.constant0._Z20CudaDotProductKernelIfdEviPKT_S2_PT0_:
	.zero		928


//--------------------- .nv.constant0._Z22CudaSingleAdasumKernelIddEviPT_PKS0_PT0_ --------------------------
	.section	.nv.constant0._Z22CudaSingleAdasumKernelIddEviPT_PKS0_PT0_,"a",@progbits
	.sectionflags	@""
	.align	4
.nv.constant0._Z22CudaSingleAdasumKernelIddEviPT_PKS0_PT0_:
	.zero		928


//--------------------- .nv.constant0._Z20CudaDotProductKernelIddEviPKT_S2_PT0_ --------------------------
	.section	.nv.constant0._Z20CudaDotProductKernelIddEviPKT_S2_PT0_,"a",@progbits
	.sectionflags	@""
	.align	4
.nv.constant0._Z20CudaDotProductKernelIddEviPKT_S2_PT0_:
	.zero		928


//--------------------- SYMBOLS --------------------------

	.type		.nv.reservedSmem.offset0,@object
	.size		.nv.reservedSmem.offset0,0x4
	.type		.nv.reservedSmem.cap,@object
	.size		.nv.reservedSmem.cap,0x4
